// auto-generated by cutlass_sweep.gemm — config: {"arch": "sm_90", "cluster_m": 1, "cluster_n": 1, "dtype": "e4m3", "dtype_b": "e4m3", "layout": "nn", "stages": 0, "tile_k": 128, "tile_m": 128, "tile_n": 64}
#include "cutlass/cutlass.h"
#include "cutlass/gemm/collective/collective_builder.hpp"
#include "cutlass/gemm/device/gemm_universal_adapter.h"
#include "cutlass/gemm/kernel/gemm_universal.hpp"
#include "cutlass/epilogue/collective/collective_builder.hpp"

using ElemA = cutlass::float_e4m3_t;
using ElemB = cutlass::float_e4m3_t;
using ElemCD = cutlass::float_e4m3_t;
using Acc  = float;
using TileShape    = cute::Shape<cute::_128, cute::_64, cute::_128>;
using ClusterShape = cute::Shape<cute::_1, cute::_1, cute::_1>;

using CollectiveEpilogue = typename cutlass::epilogue::collective::CollectiveBuilder<
    cutlass::arch::Sm90, cutlass::arch::OpClassTensorOp,
    TileShape, ClusterShape,
    cutlass::epilogue::collective::EpilogueTileAuto,
    Acc, Acc,
    ElemCD, cutlass::layout::RowMajor, 128 / cutlass::sizeof_bits<ElemCD>::value,
    ElemCD, cutlass::layout::RowMajor, 128 / cutlass::sizeof_bits<ElemCD>::value,
    cutlass::epilogue::collective::EpilogueScheduleAuto
  >::CollectiveOp;

using CollectiveMainloop = typename cutlass::gemm::collective::CollectiveBuilder<
    cutlass::arch::Sm90, cutlass::arch::OpClassTensorOp,
    ElemA, cutlass::layout::RowMajor, 128 / cutlass::sizeof_bits<ElemA>::value,
    ElemB, cutlass::layout::RowMajor, 128 / cutlass::sizeof_bits<ElemB>::value,
    Acc,
    TileShape, ClusterShape,
    cutlass::gemm::collective::StageCountAutoCarveout<static_cast<int>(sizeof(typename CollectiveEpilogue::SharedStorage))>,
    cutlass::gemm::collective::KernelScheduleAuto
  >::CollectiveOp;

using GemmKernel = cutlass::gemm::kernel::GemmUniversal<
    cute::Shape<int,int,int,int>,
    CollectiveMainloop,
    CollectiveEpilogue
>;
using Gemm = cutlass::gemm::device::GemmUniversalAdapter<GemmKernel>;

// Force the device kernel symbol into the cubin without needing a host main.
auto* _anchor = &cutlass::device_kernel<GemmKernel>;


// ===== COMPILED SASS (sm_90a) =====

	.target	sm_90a

	.elftype	@"ET_EXEC"


//--------------------- .note.nv.tkinfo           --------------------------
	.section	.note.nv.tkinfo,"",@"SHT_NOTE"
	.sectionflags	@"SHF_NOTE_NV_TKINFO"
	.tkinfo
        /*0018*/ 	.word	0x00000002
        /*0030*/ 	.string	""
        /*0030*/ 	.string	"ptxas"
        /*0030*/ 	.string	"Cuda compilation tools, release 13.0, V13.0.88"
        /*0030*/ 	.string	"Build cuda_13.0.r13.0/compiler.36424714_0"
        /*0030*/ 	.string	"-arch sm_90a -m 64 "



//--------------------- .note.nv.cuinfo           --------------------------
	.section	.note.nv.cuinfo,"",@"SHT_NOTE"
	.sectionflags	@"SHF_NOTE_NV_CUINFO"
        /*0018*/ 	.short	0x0002
        /*001a*/ 	.short	0x005a
        /*001c*/ 	.short	0x0082
	.zero		2


//--------------------- .nv.info                  --------------------------
	.section	.nv.info,"",@"SHT_CUDA_INFO"
	.align	4


	//----- nvinfo : EIATTR_REGCOUNT
	.align		4
        /*0000*/ 	.byte	0x04, 0x2f
        /*0002*/ 	.short	(.L_16 - .L_15)
	.align		4
.L_15:
        /*0004*/ 	.word	index@(_ZN7cutlass13device_kernelINS_4gemm6kernel13GemmUniversalIN4cute5tupleIJiiiiEEENS1_10collective13CollectiveMmaINS1_39MainloopSm90TmaGmmaRmemAWarpSpecializedILi9ENS5_IJNS4_1CILi1EEESB_SB_EEENS1_35KernelTmaWarpSpecializedCooperativeEEENS5_IJNSA_ILi128EEENSA_ILi64EEESF_EEENS_12float_e4m3_tENS5_IJlSB_lEEESI_NS5_IJSB_llEEENS4_8TiledMMAINS4_8MMA_AtomIJNS4_4SM904GMMA30MMA_64x64x32_F32E4M3E4M3_RS_TNILNSO_7ScaleInE1ELSQ_1EEEEEENS4_6LayoutINS5_IJNSA_ILi2EEESB_SB_EEENS5_IJSB_NSA_ILi0EEESW_EEEEENS5_IJNS4_10UnderscoreESZ_SZ_EEEEENS4_13SM90_TMA_LOADENS4_14ComposedLayoutINS4_7SwizzleILi3ELi4ELi3EEENS4_18smem_ptr_flag_bitsILi8EEENST_INS5_IJNSA_ILi8EEESF_EEENS5_IJSF_SB_EEEEEEEvNS4_8identityES12_NS13_INS14_ILi2ELi4ELi3EEES17_NST_INS5_IJSG_S18_EEENS5_IJSB_SG_EEEEEEENS4_9Copy_AtomIJNS4_39AutoVectorizingCopyWithAssumedAlignmentILi128EEESI_EEES1D_EENS_8epilogue10collective6detail29Sm90TmaWarpSpecializedAdapterINS1P_15DefaultEpilogueISI_SJ_SJ_NS1O_6thread17LinearCombinationISI_Li1EffLNS1T_9ScaleType4KindE0ELNS_15FloatRoundStyleE2ESI_EENS1_15EpilogueDefaultEEEEEvvEEEEvNT_6ParamsE)
        /*0008*/ 	.word	0x000000a8


	//----- nvinfo : EIATTR_FRAME_SIZE
	.align		4
.L_16:
        /*000c*/ 	.byte	0x04, 0x11
        /*000e*/ 	.short	(.L_18 - .L_17)
	.align		4
.L_17:
        /*0010*/ 	.word	index@(_ZN7cutlass13device_kernelINS_4gemm6kernel13GemmUniversalIN4cute5tupleIJiiiiEEENS1_10collective13CollectiveMmaINS1_39MainloopSm90TmaGmmaRmemAWarpSpecializedILi9ENS5_IJNS4_1CILi1EEESB_SB_EEENS1_35KernelTmaWarpSpecializedCooperativeEEENS5_IJNSA_ILi128EEENSA_ILi64EEESF_EEENS_12float_e4m3_tENS5_IJlSB_lEEESI_NS5_IJSB_llEEENS4_8TiledMMAINS4_8MMA_AtomIJNS4_4SM904GMMA30MMA_64x64x32_F32E4M3E4M3_RS_TNILNSO_7ScaleInE1ELSQ_1EEEEEENS4_6LayoutINS5_IJNSA_ILi2EEESB_SB_EEENS5_IJSB_NSA_ILi0EEESW_EEEEENS5_IJNS4_10UnderscoreESZ_SZ_EEEEENS4_13SM90_TMA_LOADENS4_14ComposedLayoutINS4_7SwizzleILi3ELi4ELi3EEENS4_18smem_ptr_flag_bitsILi8EEENST_INS5_IJNSA_ILi8EEESF_EEENS5_IJSF_SB_EEEEEEEvNS4_8identityES12_NS13_INS14_ILi2ELi4ELi3EEES17_NST_INS5_IJSG_S18_EEENS5_IJSB_SG_EEEEEEENS4_9Copy_AtomIJNS4_39AutoVectorizingCopyWithAssumedAlignmentILi128EEESI_EEES1D_EENS_8epilogue10collective6detail29Sm90TmaWarpSpecializedAdapterINS1P_15DefaultEpilogueISI_SJ_SJ_NS1O_6thread17LinearCombinationISI_Li1EffLNS1T_9ScaleType4KindE0ELNS_15FloatRoundStyleE2ESI_EENS1_15EpilogueDefaultEEEEEvvEEEEvNT_6ParamsE)
        /*0014*/ 	.word	0x00000000


	//----- nvinfo : EIATTR_MIN_STACK_SIZE
	.align		4
.L_18:
        /*0018*/ 	.byte	0x04, 0x12
        /*001a*/ 	.short	(.L_20 - .L_19)
	.align		4
.L_19:
        /*001c*/ 	.word	index@(_ZN7cutlass13device_kernelINS_4gemm6kernel13GemmUniversalIN4cute5tupleIJiiiiEEENS1_10collective13CollectiveMmaINS1_39MainloopSm90TmaGmmaRmemAWarpSpecializedILi9ENS5_IJNS4_1CILi1EEESB_SB_EEENS1_35KernelTmaWarpSpecializedCooperativeEEENS5_IJNSA_ILi128EEENSA_ILi64EEESF_EEENS_12float_e4m3_tENS5_IJlSB_lEEESI_NS5_IJSB_llEEENS4_8TiledMMAINS4_8MMA_AtomIJNS4_4SM904GMMA30MMA_64x64x32_F32E4M3E4M3_RS_TNILNSO_7ScaleInE1ELSQ_1EEEEEENS4_6LayoutINS5_IJNSA_ILi2EEESB_SB_EEENS5_IJSB_NSA_ILi0EEESW_EEEEENS5_IJNS4_10UnderscoreESZ_SZ_EEEEENS4_13SM90_TMA_LOADENS4_14ComposedLayoutINS4_7SwizzleILi3ELi4ELi3EEENS4_18smem_ptr_flag_bitsILi8EEENST_INS5_IJNSA_ILi8EEESF_EEENS5_IJSF_SB_EEEEEEEvNS4_8identityES12_NS13_INS14_ILi2ELi4ELi3EEES17_NST_INS5_IJSG_S18_EEENS5_IJSB_SG_EEEEEEENS4_9Copy_AtomIJNS4_39AutoVectorizingCopyWithAssumedAlignmentILi128EEESI_EEES1D_EENS_8epilogue10collective6detail29Sm90TmaWarpSpecializedAdapterINS1P_15DefaultEpilogueISI_SJ_SJ_NS1O_6thread17LinearCombinationISI_Li1EffLNS1T_9ScaleType4KindE0ELNS_15FloatRoundStyleE2ESI_EENS1_15EpilogueDefaultEEEEEvvEEEEvNT_6ParamsE)
        /*0020*/ 	.word	0x00000000
.L_20:


//--------------------- .nv.compat                --------------------------
	.section	.nv.compat,"",@"SHT_CUDA_COMPAT_INFO"
	.align	4
        /*0000*/ 	.byte	0x02, 0x09, 0x01, 0x00, 0x02, 0x02, 0x04, 0x00, 0x02, 0x05, 0x05, 0x00, 0x03, 0x07, 0x01, 0x01
        /*0010*/ 	.byte	0x02, 0x03, 0x01, 0x00, 0x02, 0x06, 0x01, 0x00, 0x04, 0x0b, 0x08, 0x00, 0x00, 0x00, 0x00, 0x00
        /*0020*/ 	.byte	0x00, 0x00, 0x00, 0x00


//--------------------- .nv.info._ZN7cutlass13device_kernelINS_4gemm6kernel13GemmUniversalIN4cute5tupleIJiiiiEEENS1_10collective13CollectiveMmaINS1_39MainloopSm90TmaGmmaRmemAWarpSpecializedILi9ENS5_IJNS4_1CILi1EEESB_SB_EEENS1_35KernelTmaWarpSpecializedCooperativeEEENS5_IJNSA_ILi128EEENSA_ILi64EEESF_EEENS_12float_e4m3_tENS5_IJlSB_lEEESI_NS5_IJSB_llEEENS4_8TiledMMAINS4_8MMA_AtomIJNS4_4SM904GMMA30MMA_64x64x32_F32E4M3E4M3_RS_TNILNSO_7ScaleInE1ELSQ_1EEEEEENS4_6LayoutINS5_IJNSA_ILi2EEESB_SB_EEENS5_IJSB_NSA_ILi0EEESW_EEEEENS5_IJNS4_10UnderscoreESZ_SZ_EEEEENS4_13SM90_TMA_LOADENS4_14ComposedLayoutINS4_7SwizzleILi3ELi4ELi3EEENS4_18smem_ptr_flag_bitsILi8EEENST_INS5_IJNSA_ILi8EEESF_EEENS5_IJSF_SB_EEEEEEEvNS4_8identityES12_NS13_INS14_ILi2ELi4ELi3EEES17_NST_INS5_IJSG_S18_EEENS5_IJSB_SG_EEEEEEENS4_9Copy_AtomIJNS4_39AutoVectorizingCopyWithAssumedAlignmentILi128EEESI_EEES1D_EENS_8epilogue10collective6detail29Sm90TmaWarpSpecializedAdapterINS1P_15DefaultEpilogueISI_SJ_SJ_NS1O_6thread17LinearCombinationISI_Li1EffLNS1T_9ScaleType4KindE0ELNS_15FloatRoundStyleE2ESI_EENS1_15EpilogueDefaultEEEEEvvEEEEvNT_6ParamsE --------------------------
	.section	.nv.info._ZN7cutlass13device_kernelINS_4gemm6kernel13GemmUniversalIN4cute5tupleIJiiiiEEENS1_10collective13CollectiveMmaINS1_39MainloopSm90TmaGmmaRmemAWarpSpecializedILi9ENS5_IJNS4_1CILi1EEESB_SB_EEENS1_35KernelTmaWarpSpecializedCooperativeEEENS5_IJNSA_ILi128EEENSA_ILi64EEESF_EEENS_12float_e4m3_tENS5_IJlSB_lEEESI_NS5_IJSB_llEEENS4_8TiledMMAINS4_8MMA_AtomIJNS4_4SM904GMMA30MMA_64x64x32_F32E4M3E4M3_RS_TNILNSO_7ScaleInE1ELSQ_1EEEEEENS4_6LayoutINS5_IJNSA_ILi2EEESB_SB_EEENS5_IJSB_NSA_ILi0EEESW_EEEEENS5_IJNS4_10UnderscoreESZ_SZ_EEEEENS4_13SM90_TMA_LOADENS4_14ComposedLayoutINS4_7SwizzleILi3ELi4ELi3EEENS4_18smem_ptr_flag_bitsILi8EEENST_INS5_IJNSA_ILi8EEESF_EEENS5_IJSF_SB_EEEEEEEvNS4_8identityES12_NS13_INS14_ILi2ELi4ELi3EEES17_NST_INS5_IJSG_S18_EEENS5_IJSB_SG_EEEEEEENS4_9Copy_AtomIJNS4_39AutoVectorizingCopyWithAssumedAlignmentILi128EEESI_EEES1D_EENS_8epilogue10collective6detail29Sm90TmaWarpSpecializedAdapterINS1P_15DefaultEpilogueISI_SJ_SJ_NS1O_6thread17LinearCombinationISI_Li1EffLNS1T_9ScaleType4KindE0ELNS_15FloatRoundStyleE2ESI_EENS1_15EpilogueDefaultEEEEEvvEEEEvNT_6ParamsE,"",@"SHT_CUDA_INFO"
	.sectionflags	@""
	.align	4


	//----- nvinfo : EIATTR_CUDA_API_VERSION
	.align		4
        /*0000*/ 	.byte	0x04, 0x37
        /*0002*/ 	.short	(.L_22 - .L_21)
.L_21:
        /*0004*/ 	.word	0x00000082


	//----- nvinfo : EIATTR_KPARAM_INFO
	.align		4
.L_22:
        /*0008*/ 	.byte	0x04, 0x17
        /*000a*/ 	.short	(.L_24 - .L_23)
.L_23:
        /*000c*/ 	.word	0x00000000
        /*0010*/ 	.short	0x0000
        /*0012*/ 	.short	0x0070
        /*0014*/ 	.byte	0x00, 0xf0, 0x01, 0x10


	//----- nvinfo : EIATTR_SPARSE_MMA_MASK
	.align		4
.L_24:
        /*0018*/ 	.byte	0x03, 0x50
        /*001a*/ 	.short	0x0000


	//----- nvinfo : EIATTR_MAXREG_COUNT
	.align		4
        /*001c*/ 	.byte	0x03, 0x1b
        /*001e*/ 	.short	0x00a8


	//----- nvinfo : EIATTR_NUM_BARRIERS
	.align		4
        /*0020*/ 	.byte	0x02, 0x4c
        /*0022*/ 	.byte	0x01
	.zero		1


	//----- nvinfo : EIATTR_EXTERNS
	.align		4
        /*0024*/ 	.byte	0x04, 0x0f
        /*0026*/ 	.short	(.L_26 - .L_25)


	//   ....[0]....
	.align		4
.L_25:
        /*0028*/ 	.word	index@(__assertfail)


	//----- nvinfo : EIATTR_MERCURY_ISA_VERSION
	.align		4
.L_26:
        /*002c*/ 	.byte	0x03, 0x5f
        /*002e*/ 	.short	0x0101


	//----- nvinfo : EIATTR_INT_WARP_WIDE_INSTR_OFFSETS
	.align		4
        /*0030*/ 	.byte	0x04, 0x31
        /*0032*/ 	.short	(.L_28 - .L_27)


	//   ....[0]....
.L_27:
        /*0034*/ 	.word	0x00000480


	//   ....[1]....
        /*0038*/ 	.word	0x000004b0


	//   ....[2]....
        /*003c*/ 	.word	0x00000590


	//----- nvinfo : EIATTR_COOP_GROUP_MASK_REGIDS
	.align		4
.L_28:
        /*0040*/ 	.byte	0x04, 0x29
        /*0042*/ 	.short	(.L_30 - .L_29)


	//   ....[0]....
.L_29:
        /*0044*/ 	.word	0xffffffff


	//   ....[1]....
        /*0048*/ 	.word	0xffffffff


	//   ....[2]....
        /*004c*/ 	.word	0xffffffff


	//   ....[3]....
        /*0050*/ 	.word	0xffffffff


	//   ....[4]....
        /*0054*/ 	.word	0x0500000f


	//----- nvinfo : EIATTR_COOP_GROUP_INSTR_OFFSETS
	.align		4
.L_30:
        /*0058*/ 	.byte	0x04, 0x28
        /*005a*/ 	.short	(.L_32 - .L_31)


	//   ....[0]....
.L_31:
        /*005c*/ 	.word	0x00000060


	//   ....[1]....
        /*0060*/ 	.word	0x00000070


	//   ....[2]....
        /*0064*/ 	.word	0x00000130


	//   ....[3]....
        /*0068*/ 	.word	0x00000390


	//   ....[4]....
        /*006c*/ 	.word	0x00008290


	//----- nvinfo : EIATTR_REG_RECONFIG
	.align		4
.L_32:
        /*0070*/ 	.byte	0x01, 0x54
	.zero		2


	//----- nvinfo : EIATTR_SYSCALL_OFFSETS
	.align		4
        /*0074*/ 	.byte	0x04, 0x46
        /*0076*/ 	.short	(.L_34 - .L_33)


	//   ....[0]....
.L_33:
        /*0078*/ 	.word	0x00001140


	//   ....[1]....
        /*007c*/ 	.word	0x000012a0


	//   ....[2]....
        /*0080*/ 	.word	0x00001390


	//   ....[3]....
        /*0084*/ 	.word	0x00007030


	//   ....[4]....
        /*0088*/ 	.word	0x00007160


	//----- nvinfo : EIATTR_MBARRIER_INSTR_OFFSETS
	.align		4
.L_34:
        /*008c*/ 	.byte	0x04, 0x39
        /*008e*/ 	.short	(.L_36 - .L_35)


	//   ....[0]....
.L_35:
        /*0090*/ 	.word	0x00000250
        /*0094*/ 	.word	0x000000ff
        /*0098*/ 	.word	0x00000000
        /*009c*/ 	.short	0x0100
        /*009e*/ 	.byte	0x08
	.zero		1


	//   ....[1]....
        /*00a0*/ 	.word	0x00000260
        /*00a4*/ 	.word	0x000000ff
        /*00a8*/ 	.word	0x00000048
        /*00ac*/ 	.short	0x0100
        /*00ae*/ 	.byte	0x08
	.zero		1


	//   ....[2]....
        /*00b0*/ 	.word	0x00000270
        /*00b4*/ 	.word	0x000000ff
        /*00b8*/ 	.word	0x00000008
        /*00bc*/ 	.short	0x0100
        /*00be*/ 	.byte	0x08
	.zero		1


	//   ....[3]....
        /*00c0*/ 	.word	0x00000280
        /*00c4*/ 	.word	0x000000ff
        /*00c8*/ 	.word	0x00000050
        /*00cc*/ 	.short	0x0100
        /*00ce*/ 	.byte	0x08
	.zero		1


	//   ....[4]....
        /*00d0*/ 	.word	0x00000290
        /*00d4*/ 	.word	0x000000ff
        /*00d8*/ 	.word	0x00000010
        /*00dc*/ 	.short	0x0100
        /*00de*/ 	.byte	0x08
	.zero		1


	//   ....[5]....
        /*00e0*/ 	.word	0x000002a0
        /*00e4*/ 	.word	0x000000ff
        /*00e8*/ 	.word	0x00000058
        /*00ec*/ 	.short	0x0100
        /*00ee*/ 	.byte	0x08
	.zero		1


	//   ....[6]....
        /*00f0*/ 	.word	0x000002b0
        /*00f4*/ 	.word	0x000000ff
        /*00f8*/ 	.word	0x00000018
        /*00fc*/ 	.short	0x0100
        /*00fe*/ 	.byte	0x08
	.zero		1


	//   ....[7]....
        /*0100*/ 	.word	0x000002c0
        /*0104*/ 	.word	0x000000ff
        /*0108*/ 	.word	0x00000060
        /*010c*/ 	.short	0x0100
        /*010e*/ 	.byte	0x08
	.zero		1


	//   ....[8]....
        /*0110*/ 	.word	0x000002d0
        /*0114*/ 	.word	0x000000ff
        /*0118*/ 	.word	0x00000020
        /*011c*/ 	.short	0x0100
        /*011e*/ 	.byte	0x08
	.zero		1


	//   ....[9]....
        /*0120*/ 	.word	0x000002e0
        /*0124*/ 	.word	0x000000ff
        /*0128*/ 	.word	0x00000068
        /*012c*/ 	.short	0x0100
        /*012e*/ 	.byte	0x08
	.zero		1


	//   ....[10]....
        /*0130*/ 	.word	0x000002f0
        /*0134*/ 	.word	0x000000ff
        /*0138*/ 	.word	0x00000028
        /*013c*/ 	.short	0x0100
        /*013e*/ 	.byte	0x08
	.zero		1


	//   ....[11]....
        /*0140*/ 	.word	0x00000300
        /*0144*/ 	.word	0x000000ff
        /*0148*/ 	.word	0x00000070
        /*014c*/ 	.short	0x0100
        /*014e*/ 	.byte	0x08
	.zero		1


	//   ....[12]....
        /*0150*/ 	.word	0x00000310
        /*0154*/ 	.word	0x000000ff
        /*0158*/ 	.word	0x00000030
        /*015c*/ 	.short	0x0100
        /*015e*/ 	.byte	0x08
	.zero		1


	//   ....[13]....
        /*0160*/ 	.word	0x00000320
        /*0164*/ 	.word	0x000000ff
        /*0168*/ 	.word	0x00000078
        /*016c*/ 	.short	0x0100
        /*016e*/ 	.byte	0x08
	.zero		1


	//   ....[14]....
        /*0170*/ 	.word	0x00000330
        /*0174*/ 	.word	0x000000ff
        /*0178*/ 	.word	0x00000038
        /*017c*/ 	.short	0x0100
        /*017e*/ 	.byte	0x08
	.zero		1


	//   ....[15]....
        /*0180*/ 	.word	0x00000340
        /*0184*/ 	.word	0x000000ff
        /*0188*/ 	.word	0x00000080
        /*018c*/ 	.short	0x0100
        /*018e*/ 	.byte	0x08
	.zero		1


	//   ....[16]....
        /*0190*/ 	.word	0x00000350
        /*0194*/ 	.word	0x000000ff
        /*0198*/ 	.word	0x00000040
        /*019c*/ 	.short	0x0100
        /*019e*/ 	.byte	0x08
	.zero		1


	//   ....[17]....
        /*01a0*/ 	.word	0x00000360
        /*01a4*/ 	.word	0x000000ff
        /*01a8*/ 	.word	0x00000088
        /*01ac*/ 	.short	0x0100
        /*01ae*/ 	.byte	0x08
	.zero		1


	//   ....[18]....
        /*01b0*/ 	.word	0x00000600
        /*01b4*/ 	.word	0x000000ff
        /*01b8*/ 	.word	0x000000a0
        /*01bc*/ 	.short	0x0100
        /*01be*/ 	.byte	0x06
	.zero		1


	//   ....[19]....
        /*01c0*/ 	.word	0x00000660
        /*01c4*/ 	.word	0x000000ff
        /*01c8*/ 	.word	0x000000a8
        /*01cc*/ 	.short	0x0100
        /*01ce*/ 	.byte	0x06
	.zero		1


	//   ....[20]....
        /*01d0*/ 	.word	0x000014a0
        /*01d4*/ 	.word	0x00000004
        /*01d8*/ 	.word	0x00000000
        /*01dc*/ 	.short	0x010a
        /*01de*/ 	.byte	0x3f
	.zero		1


	//   ....[21]....
        /*01e0*/ 	.word	0x000014e0
        /*01e4*/ 	.word	0x00000004
        /*01e8*/ 	.word	0x00000000
        /*01ec*/ 	.short	0x010a
        /*01ee*/ 	.byte	0x3f
	.zero		1


	//   ....[22]....
        /*01f0*/ 	.word	0x00001710
        /*01f4*/ 	.word	0x00000006
        /*01f8*/ 	.word	0x00000000
        /*01fc*/ 	.short	0x010a
        /*01fe*/ 	.byte	0x3f
	.zero		1


	//   ....[23]....
        /*0200*/ 	.word	0x00002050
        /*0204*/ 	.word	0x00000006
        /*0208*/ 	.word	0x00000000
        /*020c*/ 	.short	0x010a
        /*020e*/ 	.byte	0x3f
	.zero		1


	//   ....[24]....
        /*0210*/ 	.word	0x00002400
        /*0214*/ 	.word	0x00000015
        /*0218*/ 	.word	0x00000000
        /*021c*/ 	.short	0x010a
        /*021e*/ 	.byte	0x3f
	.zero		1


	//   ....[25]....
        /*0220*/ 	.word	0x00002870
        /*0224*/ 	.word	0x00000007
        /*0228*/ 	.word	0x00000000
        /*022c*/ 	.short	0x0101
        /*022e*/ 	.byte	0x3f
	.zero		1


	//   ....[26]....
        /*0230*/ 	.word	0x00002b50
        /*0234*/ 	.word	0x00000015
        /*0238*/ 	.word	0x00000000
        /*023c*/ 	.short	0x010a
        /*023e*/ 	.byte	0x3f
	.zero		1


	//   ....[27]....
        /*0240*/ 	.word	0x000032e0
        /*0244*/ 	.word	0x00000009
        /*0248*/ 	.word	0x00000000
        /*024c*/ 	.short	0x0101
        /*024e*/ 	.byte	0x3f
	.zero		1


	//   ....[28]....
        /*0250*/ 	.word	0x00003670
        /*0254*/ 	.word	0x00000000
        /*0258*/ 	.word	0x00000000
        /*025c*/ 	.short	0x0101
        /*025e*/ 	.byte	0x3f
	.zero		1


	//   ....[29]....
        /*0260*/ 	.word	0x00007240
        /*0264*/ 	.word	0x00000007
        /*0268*/ 	.word	0x00000048
        /*026c*/ 	.short	0x010a
        /*026e*/ 	.byte	0x3f
	.zero		1


	//   ....[30]....
        /*0270*/ 	.word	0x00007660
        /*0274*/ 	.word	0x00000000
        /*0278*/ 	.word	0x000000a8
        /*027c*/ 	.short	0x0101
        /*027e*/ 	.byte	0x3f
	.zero		1


	//   ....[31]....
        /*0280*/ 	.word	0x00007d80
        /*0284*/ 	.word	0x00000005
        /*0288*/ 	.word	0x00000000
        /*028c*/ 	.short	0x010a
        /*028e*/ 	.byte	0x3f
	.zero		1


	//   ....[32]....
        /*0290*/ 	.word	0x00007e00
        /*0294*/ 	.word	0x00000007
        /*0298*/ 	.word	0x00000000
        /*029c*/ 	.short	0x010a
        /*029e*/ 	.byte	0x3f
	.zero		1


	//   ....[33]....
        /*02a0*/ 	.word	0x00007e90
        /*02a4*/ 	.word	0x00000006
        /*02a8*/ 	.word	0x00000000
        /*02ac*/ 	.short	0x010a
        /*02ae*/ 	.byte	0x3f
	.zero		1


	//   ....[34]....
        /*02b0*/ 	.word	0x00007f20
        /*02b4*/ 	.word	0x00000007
        /*02b8*/ 	.word	0x00000000
        /*02bc*/ 	.short	0x010a
        /*02be*/ 	.byte	0x3f
	.zero		1


	//   ....[35]....
        /*02c0*/ 	.word	0x00007fb0
        /*02c4*/ 	.word	0x00000006
        /*02c8*/ 	.word	0x00000000
        /*02cc*/ 	.short	0x010a
        /*02ce*/ 	.byte	0x3f
	.zero		1


	//   ....[36]....
        /*02d0*/ 	.word	0x00008040
        /*02d4*/ 	.word	0x00000007
        /*02d8*/ 	.word	0x00000000
        /*02dc*/ 	.short	0x010a
        /*02de*/ 	.byte	0x3f
	.zero		1


	//   ....[37]....
        /*02e0*/ 	.word	0x000080d0
        /*02e4*/ 	.word	0x00000006
        /*02e8*/ 	.word	0x00000000
        /*02ec*/ 	.short	0x010a
        /*02ee*/ 	.byte	0x3f
	.zero		1


	//   ....[38]....
        /*02f0*/ 	.word	0x00008160
        /*02f4*/ 	.word	0x00000007
        /*02f8*/ 	.word	0x00000000
        /*02fc*/ 	.short	0x010a
        /*02fe*/ 	.byte	0x3f
	.zero		1


	//   ....[39]....
        /*0300*/ 	.word	0x000081f0
        /*0304*/ 	.word	0x00000003
        /*0308*/ 	.word	0x00000000
        /*030c*/ 	.short	0x010a
        /*030e*/ 	.byte	0x3f
	.zero		1


	//   ....[40]....
        /*0310*/ 	.word	0x000082c0
        /*0314*/ 	.word	0x00000004
        /*0318*/ 	.word	0x00000000
        /*031c*/ 	.short	0x010a
        /*031e*/ 	.byte	0x3f
	.zero		1


	//   ....[41]....
        /*0320*/ 	.word	0x00008310
        /*0324*/ 	.word	0x00000006
        /*0328*/ 	.word	0x00000000
        /*032c*/ 	.short	0x010a
        /*032e*/ 	.byte	0x3f
	.zero		1


	//   ....[42]....
        /*0330*/ 	.word	0x00008360
        /*0334*/ 	.word	0x00000015
        /*0338*/ 	.word	0x00000000
        /*033c*/ 	.short	0x010a
        /*033e*/ 	.byte	0x3f
	.zero		1


	//   ....[43]....
        /*0340*/ 	.word	0x00008430
        /*0344*/ 	.word	0x00000007
        /*0348*/ 	.word	0x00000048
        /*034c*/ 	.short	0x010a
        /*034e*/ 	.byte	0x3f
	.zero		1


	//   ....[44]....
        /*0350*/ 	.word	0x00008500
        /*0354*/ 	.word	0x00000005
        /*0358*/ 	.word	0x00000000
        /*035c*/ 	.short	0x010a
        /*035e*/ 	.byte	0x3f
	.zero		1


	//   ....[45]....
        /*0360*/ 	.word	0x00008550
        /*0364*/ 	.word	0x00000007
        /*0368*/ 	.word	0x00000000
        /*036c*/ 	.short	0x010a
        /*036e*/ 	.byte	0x3f
	.zero		1


	//   ....[46]....
        /*0370*/ 	.word	0x000085a0
        /*0374*/ 	.word	0x00000006
        /*0378*/ 	.word	0x00000000
        /*037c*/ 	.short	0x010a
        /*037e*/ 	.byte	0x3f
	.zero		1


	//   ....[47]....
        /*0380*/ 	.word	0x000085f0
        /*0384*/ 	.word	0x00000007
        /*0388*/ 	.word	0x00000000
        /*038c*/ 	.short	0x010a
        /*038e*/ 	.byte	0x3f
	.zero		1


	//   ....[48]....
        /*0390*/ 	.word	0x00008640
        /*0394*/ 	.word	0x00000006
        /*0398*/ 	.word	0x00000000
        /*039c*/ 	.short	0x010a
        /*039e*/ 	.byte	0x3f
	.zero		1


	//   ....[49]....
        /*03a0*/ 	.word	0x00008690
        /*03a4*/ 	.word	0x00000007
        /*03a8*/ 	.word	0x00000000
        /*03ac*/ 	.short	0x010a
        /*03ae*/ 	.byte	0x3f
	.zero		1


	//   ....[50]....
        /*03b0*/ 	.word	0x000086e0
        /*03b4*/ 	.word	0x00000006
        /*03b8*/ 	.word	0x00000000
        /*03bc*/ 	.short	0x010a
        /*03be*/ 	.byte	0x3f
	.zero		1


	//   ....[51]....
        /*03c0*/ 	.word	0x00008730
        /*03c4*/ 	.word	0x00000007
        /*03c8*/ 	.word	0x00000000
        /*03cc*/ 	.short	0x010a
        /*03ce*/ 	.byte	0x3f
	.zero		1


	//----- nvinfo : EIATTR_NUM_MBARRIERS
	.align		4
.L_36:
        /*03d0*/ 	.byte	0x03, 0x38
        /*03d2*/ 	.short	0x0014


	//----- nvinfo : EIATTR_EXIT_INSTR_OFFSETS
	.align		4
        /*03d4*/ 	.byte	0x04, 0x1c
        /*03d6*/ 	.short	(.L_38 - .L_37)


	//   ....[0]....
.L_37:
        /*03d8*/ 	.word	0x000006b0


	//   ....[1]....
        /*03dc*/ 	.word	0x00000f70


	//   ....[2]....
        /*03e0*/ 	.word	0x00006620


	//   ....[3]....
        /*03e4*/ 	.word	0x00006c40


	//   ....[4]....
        /*03e8*/ 	.word	0x00008240


	//----- nvinfo : EIATTR_MAX_THREADS
	.align		4
.L_38:
        /*03ec*/ 	.byte	0x04, 0x05
        /*03ee*/ 	.short	(.L_40 - .L_39)
.L_39:
        /*03f0*/ 	.word	0x00000180
        /*03f4*/ 	.word	0x00000001
        /*03f8*/ 	.word	0x00000001


	//----- nvinfo : EIATTR_CRS_STACK_SIZE
	.align		4
.L_40:
        /*03fc*/ 	.byte	0x04, 0x1e
        /*03fe*/ 	.short	(.L_42 - .L_41)
.L_41:
        /*0400*/ 	.word	0x00000000


	//----- nvinfo : EIATTR_CBANK_PARAM_SIZE
	.align		4
.L_42:
        /*0404*/ 	.byte	0x03, 0x19
        /*0406*/ 	.short	0x0470


	//----- nvinfo : EIATTR_PARAM_CBANK
	.align		4
        /*0408*/ 	.byte	0x04, 0x0a
        /*040a*/ 	.short	(.L_44 - .L_43)
	.align		4
.L_43:
        /*040c*/ 	.word	index@(.nv.constant0._ZN7cutlass13device_kernelINS_4gemm6kernel13GemmUniversalIN4cute5tupleIJiiiiEEENS1_10collective13CollectiveMmaINS1_39MainloopSm90TmaGmmaRmemAWarpSpecializedILi9ENS5_IJNS4_1CILi1EEESB_SB_EEENS1_35KernelTmaWarpSpecializedCooperativeEEENS5_IJNSA_ILi128EEENSA_ILi64EEESF_EEENS_12float_e4m3_tENS5_IJlSB_lEEESI_NS5_IJSB_llEEENS4_8TiledMMAINS4_8MMA_AtomIJNS4_4SM904GMMA30MMA_64x64x32_F32E4M3E4M3_RS_TNILNSO_7ScaleInE1ELSQ_1EEEEEENS4_6LayoutINS5_IJNSA_ILi2EEESB_SB_EEENS5_IJSB_NSA_ILi0EEESW_EEEEENS5_IJNS4_10UnderscoreESZ_SZ_EEEEENS4_13SM90_TMA_LOADENS4_14ComposedLayoutINS4_7SwizzleILi3ELi4ELi3EEENS4_18smem_ptr_flag_bitsILi8EEENST_INS5_IJNSA_ILi8EEESF_EEENS5_IJSF_SB_EEEEEEEvNS4_8identityES12_NS13_INS14_ILi2ELi4ELi3EEES17_NST_INS5_IJSG_S18_EEENS5_IJSB_SG_EEEEEEENS4_9Copy_AtomIJNS4_39AutoVectorizingCopyWithAssumedAlignmentILi128EEESI_EEES1D_EENS_8epilogue10collective6detail29Sm90TmaWarpSpecializedAdapterINS1P_15DefaultEpilogueISI_SJ_SJ_NS1O_6thread17LinearCombinationISI_Li1EffLNS1T_9ScaleType4KindE0ELNS_15FloatRoundStyleE2ESI_EENS1_15EpilogueDefaultEEEEEvvEEEEvNT_6ParamsE)
        /*0410*/ 	.short	0x0210
        /*0412*/ 	.short	0x0470


	//----- nvinfo : EIATTR_SW_WAR
	.align		4
.L_44:
        /*0414*/ 	.byte	0x04, 0x36
        /*0416*/ 	.short	(.L_46 - .L_45)
.L_45:
        /*0418*/ 	.word	0x00000008
.L_46:


//--------------------- .nv.callgraph             --------------------------
	.section	.nv.callgraph,"",@"SHT_CUDA_CALLGRAPH"
	.align	4
	.sectionentsize	8
	.align		4
        /*0000*/ 	.word	0x00000000
	.align		4
        /*0004*/ 	.word	0xffffffff
	.align		4
        /*0008*/ 	.word	index@(_ZN7cutlass13device_kernelINS_4gemm6kernel13GemmUniversalIN4cute5tupleIJiiiiEEENS1_10collective13CollectiveMmaINS1_39MainloopSm90TmaGmmaRmemAWarpSpecializedILi9ENS5_IJNS4_1CILi1EEESB_SB_EEENS1_35KernelTmaWarpSpecializedCooperativeEEENS5_IJNSA_ILi128EEENSA_ILi64EEESF_EEENS_12float_e4m3_tENS5_IJlSB_lEEESI_NS5_IJSB_llEEENS4_8TiledMMAINS4_8MMA_AtomIJNS4_4SM904GMMA30MMA_64x64x32_F32E4M3E4M3_RS_TNILNSO_7ScaleInE1ELSQ_1EEEEEENS4_6LayoutINS5_IJNSA_ILi2EEESB_SB_EEENS5_IJSB_NSA_ILi0EEESW_EEEEENS5_IJNS4_10UnderscoreESZ_SZ_EEEEENS4_13SM90_TMA_LOADENS4_14ComposedLayoutINS4_7SwizzleILi3ELi4ELi3EEENS4_18smem_ptr_flag_bitsILi8EEENST_INS5_IJNSA_ILi8EEESF_EEENS5_IJSF_SB_EEEEEEEvNS4_8identityES12_NS13_INS14_ILi2ELi4ELi3EEES17_NST_INS5_IJSG_S18_EEENS5_IJSB_SG_EEEEEEENS4_9Copy_AtomIJNS4_39AutoVectorizingCopyWithAssumedAlignmentILi128EEESI_EEES1D_EENS_8epilogue10collective6detail29Sm90TmaWarpSpecializedAdapterINS1P_15DefaultEpilogueISI_SJ_SJ_NS1O_6thread17LinearCombinationISI_Li1EffLNS1T_9ScaleType4KindE0ELNS_15FloatRoundStyleE2ESI_EENS1_15EpilogueDefaultEEEEEvvEEEEvNT_6ParamsE)
	.align		4
        /*000c*/ 	.word	index@(__assertfail)
	.align		4
        /*0010*/ 	.word	0x00000000
	.align		4
        /*0014*/ 	.word	0xfffffffe
	.align		4
        /*0018*/ 	.word	0x00000000
	.align		4
        /*001c*/ 	.word	0xfffffffd
	.align		4
        /*0020*/ 	.word	0x00000000
	.align		4
        /*0024*/ 	.word	0xfffffffc


//--------------------- .nv.constant4             --------------------------
	.section	.nv.constant4,"a",@progbits
	.align	8
	.align		8
.nv.constant4:
        /*0000*/ 	.dword	__assertfail
	.align		8
        /*0008*/ 	.dword	__unnamed_1
	.align		8
        /*0010*/ 	.dword	__unnamed_2
	.align		8
        /*0018*/ 	.dword	_ZN40_INTERNAL_767d04ec_4_k_cu_1a5be8da_245754cuda3std3__45__cpo5beginE
	.align		8
        /*0020*/ 	.dword	_ZN40_INTERNAL_767d04ec_4_k_cu_1a5be8da_245754cuda3std3__45__cpo3endE
	.align		8
        /*0028*/ 	.dword	_ZN40_INTERNAL_767d04ec_4_k_cu_1a5be8da_245754cuda3std3__45__cpo6cbeginE
	.align		8
        /*0030*/ 	.dword	_ZN40_INTERNAL_767d04ec_4_k_cu_1a5be8da_245754cuda3std3__45__cpo4cendE
	.align		8
        /*0038*/ 	.dword	_ZN40_INTERNAL_767d04ec_4_k_cu_1a5be8da_245754cuda3std3__442_GLOBAL__N__767d04ec_4_k_cu_1a5be8da_245756ignoreE
	.align		8
        /*0040*/ 	.dword	_ZN40_INTERNAL_767d04ec_4_k_cu_1a5be8da_245754cuda3std3__419piecewise_constructE
	.align		8
        /*0048*/ 	.dword	_ZN40_INTERNAL_767d04ec_4_k_cu_1a5be8da_245754cuda3std3__48in_placeE
	.align		8
        /*0050*/ 	.dword	_ZN40_INTERNAL_767d04ec_4_k_cu_1a5be8da_245754cuda3std6ranges3__45__cpo4swapE
	.align		8
        /*0058*/ 	.dword	_ZN40_INTERNAL_767d04ec_4_k_cu_1a5be8da_245754cuda3std6ranges3__45__cpo9iter_moveE
	.align		8
        /*0060*/ 	.dword	_ZN40_INTERNAL_767d04ec_4_k_cu_1a5be8da_245754cute7productE
	.align		8
        /*0068*/ 	.dword	_ZN40_INTERNAL_767d04ec_4_k_cu_1a5be8da_245754cute1_E
	.align		8
        /*0070*/ 	.dword	$str$24
	.align		8
        /*0078*/ 	.dword	$str$25


//--------------------- .text._ZN7cutlass13device_kernelINS_4gemm6kernel13GemmUniversalIN4cute5tupleIJiiiiEEENS1_10collective13CollectiveMmaINS1_39MainloopSm90TmaGmmaRmemAWarpSpecializedILi9ENS5_IJNS4_1CILi1EEESB_SB_EEENS1_35KernelTmaWarpSpecializedCooperativeEEENS5_IJNSA_ILi128EEENSA_ILi64EEESF_EEENS_12float_e4m3_tENS5_IJlSB_lEEESI_NS5_IJSB_llEEENS4_8TiledMMAINS4_8MMA_AtomIJNS4_4SM904GMMA30MMA_64x64x32_F32E4M3E4M3_RS_TNILNSO_7ScaleInE1ELSQ_1EEEEEENS4_6LayoutINS5_IJNSA_ILi2EEESB_SB_EEENS5_IJSB_NSA_ILi0EEESW_EEEEENS5_IJNS4_10UnderscoreESZ_SZ_EEEEENS4_13SM90_TMA_LOADENS4_14ComposedLayoutINS4_7SwizzleILi3ELi4ELi3EEENS4_18smem_ptr_flag_bitsILi8EEENST_INS5_IJNSA_ILi8EEESF_EEENS5_IJSF_SB_EEEEEEEvNS4_8identityES12_NS13_INS14_ILi2ELi4ELi3EEES17_NST_INS5_IJSG_S18_EEENS5_IJSB_SG_EEEEEEENS4_9Copy_AtomIJNS4_39AutoVectorizingCopyWithAssumedAlignmentILi128EEESI_EEES1D_EENS_8epilogue10collective6detail29Sm90TmaWarpSpecializedAdapterINS1P_15DefaultEpilogueISI_SJ_SJ_NS1O_6thread17LinearCombinationISI_Li1EffLNS1T_9ScaleType4KindE0ELNS_15FloatRoundStyleE2ESI_EENS1_15EpilogueDefaultEEEEEvvEEEEvNT_6ParamsE --------------------------
	.section	.text._ZN7cutlass13device_kernelINS_4gemm6kernel13GemmUniversalIN4cute5tupleIJiiiiEEENS1_10collective13CollectiveMmaINS1_39MainloopSm90TmaGmmaRmemAWarpSpecializedILi9ENS5_IJNS4_1CILi1EEESB_SB_EEENS1_35KernelTmaWarpSpecializedCooperativeEEENS5_IJNSA_ILi128EEENSA_ILi64EEESF_EEENS_12float_e4m3_tENS5_IJlSB_lEEESI_NS5_IJSB_llEEENS4_8TiledMMAINS4_8MMA_AtomIJNS4_4SM904GMMA30MMA_64x64x32_F32E4M3E4M3_RS_TNILNSO_7ScaleInE1ELSQ_1EEEEEENS4_6LayoutINS5_IJNSA_ILi2EEESB_SB_EEENS5_IJSB_NSA_ILi0EEESW_EEEEENS5_IJNS4_10UnderscoreESZ_SZ_EEEEENS4_13SM90_TMA_LOADENS4_14ComposedLayoutINS4_7SwizzleILi3ELi4ELi3EEENS4_18smem_ptr_flag_bitsILi8EEENST_INS5_IJNSA_ILi8EEESF_EEENS5_IJSF_SB_EEEEEEEvNS4_8identityES12_NS13_INS14_ILi2ELi4ELi3EEES17_NST_INS5_IJSG_S18_EEENS5_IJSB_SG_EEEEEEENS4_9Copy_AtomIJNS4_39AutoVectorizingCopyWithAssumedAlignmentILi128EEESI_EEES1D_EENS_8epilogue10collective6detail29Sm90TmaWarpSpecializedAdapterINS1P_15DefaultEpilogueISI_SJ_SJ_NS1O_6thread17LinearCombinationISI_Li1EffLNS1T_9ScaleType4KindE0ELNS_15FloatRoundStyleE2ESI_EENS1_15EpilogueDefaultEEEEEvvEEEEvNT_6ParamsE,"ax",@progbits
	.align	128
.text._ZN7cutlass13device_kernelINS_4gemm6kernel13GemmUniversalIN4cute5tupleIJiiiiEEENS1_10collective13CollectiveMmaINS1_39MainloopSm90TmaGmmaRmemAWarpSpecializedILi9ENS5_IJNS4_1CILi1EEESB_SB_EEENS1_35KernelTmaWarpSpecializedCooperativeEEENS5_IJNSA_ILi128EEENSA_ILi64EEESF_EEENS_12float_e4m3_tENS5_IJlSB_lEEESI_NS5_IJSB_llEEENS4_8TiledMMAINS4_8MMA_AtomIJNS4_4SM904GMMA30MMA_64x64x32_F32E4M3E4M3_RS_TNILNSO_7ScaleInE1ELSQ_1EEEEEENS4_6LayoutINS5_IJNSA_ILi2EEESB_SB_EEENS5_IJSB_NSA_ILi0EEESW_EEEEENS5_IJNS4_10UnderscoreESZ_SZ_EEEEENS4_13SM90_TMA_LOADENS4_14ComposedLayoutINS4_7SwizzleILi3ELi4ELi3EEENS4_18smem_ptr_flag_bitsILi8EEENST_INS5_IJNSA_ILi8EEESF_EEENS5_IJSF_SB_EEEEEEEvNS4_8identityES12_NS13_INS14_ILi2ELi4ELi3EEES17_NST_INS5_IJSG_S18_EEENS5_IJSB_SG_EEEEEEENS4_9Copy_AtomIJNS4_39AutoVectorizingCopyWithAssumedAlignmentILi128EEESI_EEES1D_EENS_8epilogue10collective6detail29Sm90TmaWarpSpecializedAdapterINS1P_15DefaultEpilogueISI_SJ_SJ_NS1O_6thread17LinearCombinationISI_Li1EffLNS1T_9ScaleType4KindE0ELNS_15FloatRoundStyleE2ESI_EENS1_15EpilogueDefaultEEEEEvvEEEEvNT_6ParamsE:
        .type           _ZN7cutlass13device_kernelINS_4gemm6kernel13GemmUniversalIN4cute5tupleIJiiiiEEENS1_10collective13CollectiveMmaINS1_39MainloopSm90TmaGmmaRmemAWarpSpecializedILi9ENS5_IJNS4_1CILi1EEESB_SB_EEENS1_35KernelTmaWarpSpecializedCooperativeEEENS5_IJNSA_ILi128EEENSA_ILi64EEESF_EEENS_12float_e4m3_tENS5_IJlSB_lEEESI_NS5_IJSB_llEEENS4_8TiledMMAINS4_8MMA_AtomIJNS4_4SM904GMMA30MMA_64x64x32_F32E4M3E4M3_RS_TNILNSO_7ScaleInE1ELSQ_1EEEEEENS4_6LayoutINS5_IJNSA_ILi2EEESB_SB_EEENS5_IJSB_NSA_ILi0EEESW_EEEEENS5_IJNS4_10UnderscoreESZ_SZ_EEEEENS4_13SM90_TMA_LOADENS4_14ComposedLayoutINS4_7SwizzleILi3ELi4ELi3EEENS4_18smem_ptr_flag_bitsILi8EEENST_INS5_IJNSA_ILi8EEESF_EEENS5_IJSF_SB_EEEEEEEvNS4_8identityES12_NS13_INS14_ILi2ELi4ELi3EEES17_NST_INS5_IJSG_S18_EEENS5_IJSB_SG_EEEEEEENS4_9Copy_AtomIJNS4_39AutoVectorizingCopyWithAssumedAlignmentILi128EEESI_EEES1D_EENS_8epilogue10collective6detail29Sm90TmaWarpSpecializedAdapterINS1P_15DefaultEpilogueISI_SJ_SJ_NS1O_6thread17LinearCombinationISI_Li1EffLNS1T_9ScaleType4KindE0ELNS_15FloatRoundStyleE2ESI_EENS1_15EpilogueDefaultEEEEEvvEEEEvNT_6ParamsE,@function
        .size           _ZN7cutlass13device_kernelINS_4gemm6kernel13GemmUniversalIN4cute5tupleIJiiiiEEENS1_10collective13CollectiveMmaINS1_39MainloopSm90TmaGmmaRmemAWarpSpecializedILi9ENS5_IJNS4_1CILi1EEESB_SB_EEENS1_35KernelTmaWarpSpecializedCooperativeEEENS5_IJNSA_ILi128EEENSA_ILi64EEESF_EEENS_12float_e4m3_tENS5_IJlSB_lEEESI_NS5_IJSB_llEEENS4_8TiledMMAINS4_8MMA_AtomIJNS4_4SM904GMMA30MMA_64x64x32_F32E4M3E4M3_RS_TNILNSO_7ScaleInE1ELSQ_1EEEEEENS4_6LayoutINS5_IJNSA_ILi2EEESB_SB_EEENS5_IJSB_NSA_ILi0EEESW_EEEEENS5_IJNS4_10UnderscoreESZ_SZ_EEEEENS4_13SM90_TMA_LOADENS4_14ComposedLayoutINS4_7SwizzleILi3ELi4ELi3EEENS4_18smem_ptr_flag_bitsILi8EEENST_INS5_IJNSA_ILi8EEESF_EEENS5_IJSF_SB_EEEEEEEvNS4_8identityES12_NS13_INS14_ILi2ELi4ELi3EEES17_NST_INS5_IJSG_S18_EEENS5_IJSB_SG_EEEEEEENS4_9Copy_AtomIJNS4_39AutoVectorizingCopyWithAssumedAlignmentILi128EEESI_EEES1D_EENS_8epilogue10collective6detail29Sm90TmaWarpSpecializedAdapterINS1P_15DefaultEpilogueISI_SJ_SJ_NS1O_6thread17LinearCombinationISI_Li1EffLNS1T_9ScaleType4KindE0ELNS_15FloatRoundStyleE2ESI_EENS1_15EpilogueDefaultEEEEEvvEEEEvNT_6ParamsE,(.L_x_160 - _ZN7cutlass13device_kernelINS_4gemm6kernel13GemmUniversalIN4cute5tupleIJiiiiEEENS1_10collective13CollectiveMmaINS1_39MainloopSm90TmaGmmaRmemAWarpSpecializedILi9ENS5_IJNS4_1CILi1EEESB_SB_EEENS1_35KernelTmaWarpSpecializedCooperativeEEENS5_IJNSA_ILi128EEENSA_ILi64EEESF_EEENS_12float_e4m3_tENS5_IJlSB_lEEESI_NS5_IJSB_llEEENS4_8TiledMMAINS4_8MMA_AtomIJNS4_4SM904GMMA30MMA_64x64x32_F32E4M3E4M3_RS_TNILNSO_7ScaleInE1ELSQ_1EEEEEENS4_6LayoutINS5_IJNSA_ILi2EEESB_SB_EEENS5_IJSB_NSA_ILi0EEESW_EEEEENS5_IJNS4_10UnderscoreESZ_SZ_EEEEENS4_13SM90_TMA_LOADENS4_14ComposedLayoutINS4_7SwizzleILi3ELi4ELi3EEENS4_18smem_ptr_flag_bitsILi8EEENST_INS5_IJNSA_ILi8EEESF_EEENS5_IJSF_SB_EEEEEEEvNS4_8identityES12_NS13_INS14_ILi2ELi4ELi3EEES17_NST_INS5_IJSG_S18_EEENS5_IJSB_SG_EEEEEEENS4_9Copy_AtomIJNS4_39AutoVectorizingCopyWithAssumedAlignmentILi128EEESI_EEES1D_EENS_8epilogue10collective6detail29Sm90TmaWarpSpecializedAdapterINS1P_15DefaultEpilogueISI_SJ_SJ_NS1O_6thread17LinearCombinationISI_Li1EffLNS1T_9ScaleType4KindE0ELNS_15FloatRoundStyleE2ESI_EENS1_15EpilogueDefaultEEEEEvvEEEEvNT_6ParamsE)
        .other          _ZN7cutlass13device_kernelINS_4gemm6kernel13GemmUniversalIN4cute5tupleIJiiiiEEENS1_10collective13CollectiveMmaINS1_39MainloopSm90TmaGmmaRmemAWarpSpecializedILi9ENS5_IJNS4_1CILi1EEESB_SB_EEENS1_35KernelTmaWarpSpecializedCooperativeEEENS5_IJNSA_ILi128EEENSA_ILi64EEESF_EEENS_12float_e4m3_tENS5_IJlSB_lEEESI_NS5_IJSB_llEEENS4_8TiledMMAINS4_8MMA_AtomIJNS4_4SM904GMMA30MMA_64x64x32_F32E4M3E4M3_RS_TNILNSO_7ScaleInE1ELSQ_1EEEEEENS4_6LayoutINS5_IJNSA_ILi2EEESB_SB_EEENS5_IJSB_NSA_ILi0EEESW_EEEEENS5_IJNS4_10UnderscoreESZ_SZ_EEEEENS4_13SM90_TMA_LOADENS4_14ComposedLayoutINS4_7SwizzleILi3ELi4ELi3EEENS4_18smem_ptr_flag_bitsILi8EEENST_INS5_IJNSA_ILi8EEESF_EEENS5_IJSF_SB_EEEEEEEvNS4_8identityES12_NS13_INS14_ILi2ELi4ELi3EEES17_NST_INS5_IJSG_S18_EEENS5_IJSB_SG_EEEEEEENS4_9Copy_AtomIJNS4_39AutoVectorizingCopyWithAssumedAlignmentILi128EEESI_EEES1D_EENS_8epilogue10collective6detail29Sm90TmaWarpSpecializedAdapterINS1P_15DefaultEpilogueISI_SJ_SJ_NS1O_6thread17LinearCombinationISI_Li1EffLNS1T_9ScaleType4KindE0ELNS_15FloatRoundStyleE2ESI_EENS1_15EpilogueDefaultEEEEEvvEEEEvNT_6ParamsE,@"STO_CUDA_ENTRY STV_DEFAULT"
_ZN7cutlass13device_kernelINS_4gemm6kernel13GemmUniversalIN4cute5tupleIJiiiiEEENS1_10collective13CollectiveMmaINS1_39MainloopSm90TmaGmmaRmemAWarpSpecializedILi9ENS5_IJNS4_1CILi1EEESB_SB_EEENS1_35KernelTmaWarpSpecializedCooperativeEEENS5_IJNSA_ILi128EEENSA_ILi64EEESF_EEENS_12float_e4m3_tENS5_IJlSB_lEEESI_NS5_IJSB_llEEENS4_8TiledMMAINS4_8MMA_AtomIJNS4_4SM904GMMA30MMA_64x64x32_F32E4M3E4M3_RS_TNILNSO_7ScaleInE1ELSQ_1EEEEEENS4_6LayoutINS5_IJNSA_ILi2EEESB_SB_EEENS5_IJSB_NSA_ILi0EEESW_EEEEENS5_IJNS4_10UnderscoreESZ_SZ_EEEEENS4_13SM90_TMA_LOADENS4_14ComposedLayoutINS4_7SwizzleILi3ELi4ELi3EEENS4_18smem_ptr_flag_bitsILi8EEENST_INS5_IJNSA_ILi8EEESF_EEENS5_IJSF_SB_EEEEEEEvNS4_8identityES12_NS13_INS14_ILi2ELi4ELi3EEES17_NST_INS5_IJSG_S18_EEENS5_IJSB_SG_EEEEEEENS4_9Copy_AtomIJNS4_39AutoVectorizingCopyWithAssumedAlignmentILi128EEESI_EEES1D_EENS_8epilogue10collective6detail29Sm90TmaWarpSpecializedAdapterINS1P_15DefaultEpilogueISI_SJ_SJ_NS1O_6thread17LinearCombinationISI_Li1EffLNS1T_9ScaleType4KindE0ELNS_15FloatRoundStyleE2ESI_EENS1_15EpilogueDefaultEEEEEvvEEEEvNT_6ParamsE:
[----:B------:R-:W0:Y:S01]  /*0000*/  LDC R1, c[0x0][0x28] ;  /* 0x00000a00ff017b82 */ /* 0x000e220000000800 */
[----:B------:R-:W1:Y:S01]  /*0010*/  S2R R18, SR_TID.X ;  /* 0x0000000000127919 */ /* 0x000e620000002100 */
[----:B------:R-:W-:Y:S01]  /*0020*/  ELECT P0, URZ, PT ;  /* 0x00000000003f782f */ /* 0x000fe20003800000 */
[----:B------:R-:W-:Y:S01]  /*0030*/  BSSY B0, `(.L_x_0) ;  /* 0x000000f000007945 */ /* 0x000fe20003800000 */
[--C-:B-1----:R-:W-:Y:S02]  /*0040*/  SHF.R.U32.HI R0, RZ, 0x5, R18.reuse ;  /* 0x00000005ff007819 */ /* 0x102fe40000011612 */
[----:B------:R-:W-:-:S03]  /*0050*/  SHF.R.U32.HI R2, RZ, 0x7, R18 ;  /* 0x00000007ff027819 */ /* 0x000fc60000011612 */
[----:B------:R-:W1:Y:S04]  /*0060*/  SHFL.IDX PT, R5, R0, RZ, 0x1f ;  /* 0x00001fff00057589 */ /* 0x000e6800000e0000 */
[----:B------:R2:W3:Y:S01]  /*0070*/  SHFL.IDX PT, R8, R2, RZ, 0x1f ;  /* 0x00001fff02087589 */ /* 0x0004e200000e0000 */
[----:B-1----:R-:W-:-:S13]  /*0080*/  ISETP.NE.OR P0, PT, R5, RZ, !P0 ;  /* 0x000000ff0500720c */ /* 0x002fda0004705670 */
[----:B0-23--:R-:W-:Y:S05]  /*0090*/  @P0 BRA `(.L_x_1) ;  /* 0x0000000000200947 */ /* 0x00dfea0003800000 */
[----:B------:R-:W-:Y:S02]  /*00a0*/  ULDC.64 UR4, c[0x0][0x198] ;  /* 0x0000660000047ab9 */ /* 0x000fe40000000a00 */
[----:B------:R-:W-:Y:S02]  /*00b0*/  UIADD3 UR6, UP0, UR4, 0xf0, URZ ;  /* 0x000000f004067890 */ /* 0x000fe4000ff1e03f */
[----:B------:R-:W-:Y:S02]  /*00c0*/  UIADD3 UR4, UP1, UR4, 0x1f0, URZ ;  /* 0x000001f004047890 */ /* 0x000fe4000ff3e03f */
[----:B------:R-:W-:Y:S02]  /*00d0*/  UIADD3.X UR7, URZ, UR5, URZ, UP0, !UPT ;  /* 0x000000053f077290 */ /* 0x000fe400087fe43f */
[----:B------:R-:W-:-:S07]  /*00e0*/  UIADD3.X UR5, URZ, UR5, URZ, UP1, !UPT ;  /* 0x000000053f057290 */ /* 0x000fce0008ffe43f */
[----:B------:R0:W-:Y:S02]  /*00f0*/  UTMACCTL.PF [UR6] ;  /* 0x00000000060079b9 */ /* 0x0001e40008040000 */
[----:B------:R0:W-:Y:S02]  /*0100*/  UTMACCTL.PF [UR4] ;  /* 0x00000000040079b9 */ /* 0x0001e40008040000 */
[----:B0-----:R-:W-:Y:S01]  /*0110*/  NOP ;  /* 0x0000000000007918 */ /* 0x001fe20000000000 */
.L_x_1:
[----:B------:R-:W-:Y:S05]  /*0120*/  BSYNC B0 ;  /* 0x0000000000007941 */ /* 0x000fea0003800000 */
.L_x_0:
[----:B------:R-:W0:Y:S02]  /*0130*/  SHFL.IDX PT, R2, R0, RZ, 0x1f ;  /* 0x00001fff00027589 */ /* 0x000e2400000e0000 */
[----:B0-----:R-:W-:-:S13]  /*0140*/  ISETP.NE.AND P0, PT, R2, RZ, PT ;  /* 0x000000ff0200720c */ /* 0x001fda0003f05270 */
[----:B------:R-:W-:Y:S05]  /*0150*/  @P0 BRA `(.L_x_2) ;  /* 0x00000000008c0947 */ /* 0x000fea0003800000 */
[----:B------:R-:W-:Y:S01]  /*0160*/  ELECT P0, URZ, PT ;  /* 0x00000000003f782f */ /* 0x000fe20003800000 */
[----:B------:R-:W-:-:S12]  /*0170*/  BSSY B0, `(.L_x_2) ;  /* 0x0000021000007945 */ /* 0x000fd80003800000 */
[----:B------:R-:W-:Y:S05]  /*0180*/  @!P0 BRA `(.L_x_3) ;  /* 0x00000000007c8947 */ /* 0x000fea0003800000 */
[----:B------:R-:W0:Y:S01]  /*0190*/  S2UR UR8, SR_CgaCtaId ;  /* 0x00000000000879c3 */ /* 0x000e220000008800 */
[----:B------:R-:W-:Y:S01]  /*01a0*/  UMOV UR4, 0x400 ;  /* 0x0000040000047882 */ /* 0x000fe20000000000 */
[----:B------:R-:W-:Y:S01]  /*01b0*/  UMOV UR5, 0x1 ;  /* 0x0000000100057882 */ /* 0x000fe20000000000 */
[----:B------:R-:W-:Y:S02]  /*01c0*/  UMOV UR6, 0x100 ;  /* 0x0000010000067882 */ /* 0x000fe40000000000 */
[----:B------:R-:W-:-:S04]  /*01d0*/  UIADD3 UR6, -UR6, 0x100000, URZ ;  /* 0x0010000006067890 */ /* 0x000fc8000fffe13f */
[----:B------:R-:W-:Y:S02]  /*01e0*/  USHF.L.U32 UR7, UR6, 0xb, URZ ;  /* 0x0000000b06077899 */ /* 0x000fe4000800063f */
[----:B------:R-:W-:Y:S02]  /*01f0*/  USHF.L.U32 UR6, UR6, 0x1, URZ ;  /* 0x0000000106067899 */ /* 0x000fe4000800063f */
[----:B0-----:R-:W-:Y:S02]  /*0200*/  ULEA UR8, UR8, UR4, 0x18 ;  /* 0x0000000408087291 */ /* 0x001fe4000f8ec03f */
[----:B------:R-:W-:-:S04]  /*0210*/  UIADD3 UR4, -UR5, 0x100000, URZ ;  /* 0x0010000005047890 */ /* 0x000fc8000fffe13f */
[----:B------:R-:W-:Y:S02]  /*0220*/  USHF.L.U32 UR5, UR4, 0xb, URZ ;  /* 0x0000000b04057899 */ /* 0x000fe4000800063f */
[----:B------:R-:W-:Y:S01]  /*0230*/  USHF.L.U32 UR4, UR4, 0x1, URZ ;  /* 0x0000000104047899 */ /* 0x000fe2000800063f */
[----:B------:R-:W0:Y:S11]  /*0240*/  FENCE.VIEW.ASYNC.S ;  /* 0x00000000000073c6 */ /* 0x000e360000000000 */
[----:B0-----:R0:W1:Y:S01]  /*0250*/  SYNCS.EXCH.64 URZ, [UR8], UR4 ;  /* 0x00000004083f75b2 */ /* 0x0010620008000100 */
[----:B------:R0:W2:Y:S01]  /*0260*/  SYNCS.EXCH.64 URZ, [UR8+0x48], UR6 ;  /* 0x00004806083f75b2 */ /* 0x0000a20008000100 */
[----:B------:R0:W3:Y:S01]  /*0270*/  SYNCS.EXCH.64 URZ, [UR8+0x8], UR4 ;  /* 0x00000804083f75b2 */ /* 0x0000e20008000100 */
[----:B------:R0:W4:Y:S01]  /*0280*/  SYNCS.EXCH.64 URZ, [UR8+0x50], UR6 ;  /* 0x00005006083f75b2 */ /* 0x0001220008000100 */
[----:B------:R0:W0:Y:S01]  /*0290*/  SYNCS.EXCH.64 URZ, [UR8+0x10], UR4 ;  /* 0x00001004083f75b2 */ /* 0x0000220008000100 */
        /* <DEDUP_REMOVED lines=13> */
[----:B------:R-:W-:Y:S01]  /*0370*/  NOP ;  /* 0x0000000000007918 */ /* 0x000fe20000000000 */
.L_x_3:
[----:B0-----:R-:W-:Y:S05]  /*0380*/  BSYNC B0 ;  /* 0x0000000000007941 */ /* 0x001fea0003800000 */
.L_x_2:
[----:B------:R-:W0:Y:S01]  /*0390*/  SHFL.IDX PT, R0, R0, RZ, 0x1f ;  /* 0x00001fff00007589 */ /* 0x000e2200000e0000 */
[----:B------:R-:W-:Y:S01]  /*03a0*/  ELECT P0, URZ, PT ;  /* 0x00000000003f782f */ /* 0x000fe20003800000 */
[----:B------:R-:W5:Y:S01]  /*03b0*/  LDC R2, c[0x0][0x65c] ;  /* 0x00019700ff027b82 */ /* 0x000f620000000800 */
[----:B------:R-:W-:Y:S01]  /*03c0*/  SHF.R.S32.HI R6, RZ, 0x1f, R5 ;  /* 0x0000001fff067819 */ /* 0x000fe20000011405 */
[----:B------:R-:W1:Y:S01]  /*03d0*/  S2R R3, SR_CTAID.Y ;  /* 0x0000000000037919 */ /* 0x000e620000002600 */
[----:B------:R-:W-:Y:S01]  /*03e0*/  UMOV UR4, 0x20 ;  /* 0x0000002000047882 */ /* 0x000fe20000000000 */
[----:B------:R-:W-:Y:S01]  /*03f0*/  ISETP.NE.AND P2, PT, R8, RZ, PT ;  /* 0x000000ff0800720c */ /* 0x000fe20003f45270 */
[----:B------:R-:W-:Y:S01]  /*0400*/  NOP ;  /* 0x0000000000007918 */ /* 0x000fe20000000000 */
[----:B------:R-:W2:Y:S01]  /*0410*/  S2R R4, SR_CTAID.X ;  /* 0x0000000000047919 */ /* 0x000ea20000002500 */
[----:B------:R-:W-:Y:S01]  /*0420*/  LEA.HI R6, R6, R5, RZ, 0x2 ;  /* 0x0000000506067211 */ /* 0x000fe200078f10ff */
[----:B------:R-:W-:Y:S01]  /*0430*/  NOP ;  /* 0x0000000000007918 */ /* 0x000fe20000000000 */
[----:B0-----:R-:W-:-:S02]  /*0440*/  ISETP.NE.OR P0, PT, R0, RZ, !P0 ;  /* 0x000000ff0000720c */ /* 0x001fc40004705670 */
[----:B-----5:R-:W-:-:S04]  /*0450*/  ISETP.NE.AND P3, PT, R2, 0x1, PT ;  /* 0x000000010200780c */ /* 0x020fc80003f65270 */
[----:B------:R-:W-:Y:S02]  /*0460*/  P2R R0, PR, RZ, 0x8 ;  /* 0x00000008ff007803 */ /* 0x000fe40000000000 */
[----:B------:R-:W-:-:S05]  /*0470*/  LOP3.LUT R0, R6, 0xfffffffc, RZ, 0xc0, !PT ;  /* 0xfffffffc06007812 */ /* 0x000fca00078ec0ff */
[----:B------:R-:W-:Y:S01]  /*0480*/  VOTEU.ALL UP0, P0 ;  /* 0x00000000003f7886 */ /* 0x000fe20000000000 */
[----:B------:R-:W-:Y:S01]  /*0490*/  IMAD.IADD R0, R5, 0x1, -R0 ;  /* 0x0000000105007824 */ /* 0x000fe200078e0a00 */
[----:B------:R-:W2:Y:S01]  /*04a0*/  @P3 LDC R17, c[0x0][0x10] ;  /* 0x00000400ff113b82 */ /* 0x000ea20000000800 */
[----:B------:R-:W-:Y:S01]  /*04b0*/  VOTEU.ALL UP1, P0 ;  /* 0x00000000003f7886 */ /* 0x000fe20000020000 */
[----:B-1----:R-:W-:Y:S01]  /*04c0*/  @P3 IMAD.MOV.U32 R6, RZ, RZ, R3 ;  /* 0x000000ffff063224 */ /* 0x002fe200078e0003 */
[----:B------:R-:W-:Y:S01]  /*04d0*/  @!UP0 UMOV UR6, 0x400 ;  /* 0x0000040000068882 */ /* 0x000fe20000000000 */
[----:B------:R-:W-:-:S04]  /*04e0*/  @!UP0 UIADD3 UR4, -UR4, 0x100000, URZ ;  /* 0x0010000004048890 */ /* 0x000fc8000fffe13f */
[----:B------:R-:W-:Y:S02]  /*04f0*/  @!UP0 USHF.L.U32 UR5, UR4, 0xb, URZ ;  /* 0x0000000b04058899 */ /* 0x000fe4000800063f */
[----:B------:R-:W-:Y:S01]  /*0500*/  @!UP0 USHF.L.U32 UR4, UR4, 0x1, URZ ;  /* 0x0000000104048899 */ /* 0x000fe2000800063f */
[----:B------:R-:W-:Y:S02]  /*0510*/  @P3 IMAD.MOV.U32 R7, RZ, RZ, RZ ;  /* 0x000000ffff073224 */ /* 0x000fe400078e00ff */
[----:B------:R-:W-:Y:S01]  /*0520*/  IMAD.MOV.U32 R5, RZ, RZ, RZ ;  /* 0x000000ffff057224 */ /* 0x000fe200078e00ff */
[----:B------:R-:W0:Y:S01]  /*0530*/  @!UP0 S2UR UR7, SR_CgaCtaId ;  /* 0x00000000000789c3 */ /* 0x000e220000008800 */
[----:B------:R-:W-:-:S07]  /*0540*/  @P3 IMAD.MOV.U32 R11, RZ, RZ, RZ ;  /* 0x000000ffff0b3224 */ /* 0x000fce00078e00ff */
[----:B------:R-:W1:Y:S01]  /*0550*/  @!P3 LDC R9, c[0x0][0xc] ;  /* 0x00000300ff09bb82 */ /* 0x000e620000000800 */
[----:B--2---:R-:W-:-:S04]  /*0560*/  @P3 IMAD.WIDE.U32 R16, R4, R17, R6 ;  /* 0x0000001104103225 */ /* 0x004fc800078e0006 */
[----:B------:R-:W-:Y:S01]  /*0570*/  @P3 IMAD.IADD R17, R17, 0x1, R11 ;  /* 0x0000000111113824 */ /* 0x000fe200078e020b */
[----:B0-----:R-:W-:Y:S01]  /*0580*/  @!UP0 ULEA UR6, UR7, UR6, 0x18 ;  /* 0x0000000607068291 */ /* 0x001fe2000f8ec03f */
[----:B------:R-:W-:Y:S01]  /*0590*/  VOTEU.ALL UP0, P0 ;  /* 0x00000000003f7886 */ /* 0x000fe20000000000 */
[----:B------:R-:W-:-:S04]  /*05a0*/  ISETP.NE.AND P0, PT, R0, 0x3, PT ;  /* 0x000000030000780c */ /* 0x000fc80003f05270 */
[----:B------:R-:W-:Y:S01]  /*05b0*/  ISETP.EQ.OR P0, PT, R0, RZ, !P0 ;  /* 0x000000ff0000720c */ /* 0x000fe20004702670 */
[----:B-1----:R-:W-:-:S03]  /*05c0*/  @!P3 IMAD.WIDE.U32 R6, R9, R3, R4 ;  /* 0x000000030906b225 */ /* 0x002fc600078e0004 */
[C---:B------:R-:W-:Y:S01]  /*05d0*/  ISETP.EQ.AND P0, PT, R8.reuse, RZ, P0 ;  /* 0x000000ff0800720c */ /* 0x040fe20000702270 */
[----:B------:R-:W-:Y:S01]  /*05e0*/  VIADD R8, R8, 0xffffffff ;  /* 0xffffffff08087836 */ /* 0x000fe20000000000 */
[----:B------:R-:W0:Y:S02]  /*05f0*/  FENCE.VIEW.ASYNC.S ;  /* 0x00000000000073c6 */ /* 0x000e240000000000 */
[----:B0-----:R0:W3:Y:S01]  /*0600*/  @!UP0 SYNCS.EXCH.64 URZ, [UR6+0xa0], UR4 ;  /* 0x0000a004063f85b2 */ /* 0x0010e20008000100 */
[----:B------:R-:W-:Y:S01]  /*0610*/  @!P3 IMAD.MOV.U32 R16, RZ, RZ, R6 ;  /* 0x000000ffff10b224 */ /* 0x000fe200078e0006 */
[----:B------:R-:W-:Y:S01]  /*0620*/  SEL R19, RZ, 0x1, !P0 ;  /* 0x00000001ff137807 */ /* 0x000fe20004000000 */
[----:B------:R-:W-:Y:S01]  /*0630*/  @!P3 IMAD.MOV.U32 R17, RZ, RZ, R7 ;  /* 0x000000ffff11b224 */ /* 0x000fe200078e0007 */
[----:B------:R-:W-:-:S04]  /*0640*/  ISETP.GE.U32.AND P1, PT, R8, 0x2, PT ;  /* 0x000000020800780c */ /* 0x000fc80003f26070 */
[----:B------:R-:W-:Y:S01]  /*0650*/  SEL R19, R19, 0x2, P1 ;  /* 0x0000000213137807 */ /* 0x000fe20000800000 */
[----:B------:R0:W3:Y:S01]  /*0660*/  @!UP1 SYNCS.EXCH.64 URZ, [UR6+0xa8], UR4 ;  /* 0x0000a804063f95b2 */ /* 0x0000e20008000100 */
[----:B------:R-:W-:Y:S01]  /*0670*/  NOP ;  /* 0x0000000000007918 */ /* 0x000fe20000000000 */
[----:B---34-:R-:W-:Y:S06]  /*0680*/  BAR.SYNC.DEFER_BLOCKING 0x0 ;  /* 0x0000000000007b1d */ /* 0x018fec0000010000 */
[----:B------:R-:W-:Y:S05]  /*0690*/  @!P2 BRA `(.L_x_4) ;  /* 0x0000005c00e4a947 */ /* 0x000fea0003800000 */
[----:B------:R-:W-:-:S13]  /*06a0*/  ISETP.GT.U32.AND P0, PT, R8, 0x1, PT ;  /* 0x000000010800780c */ /* 0x000fda0003f04070 */
[----:B0-----:R-:W-:Y:S05]  /*06b0*/  @P0 EXIT ;  /* 0x000000000000094d */ /* 0x001fea0003800000 */
[----:B------:R-:W-:Y:S01]  /*06c0*/  ULDC.64 UR4, c[0x0][0x650] ;  /* 0x0001940000047ab9 */ /* 0x000fe20000000a00 */
[----:B------:R-:W-:Y:S01]  /*06d0*/  PRMT R0, RZ, 0x7610, R0 ;  /* 0x00007610ff007816 */ /* 0x000fe20000000000 */
[----:B------:R-:W-:Y:S01]  /*06e0*/  IMAD.MOV.U32 R57, RZ, RZ, -0x1 ;  /* 0xffffffffff397424 */ /* 0x000fe200078e00ff */
[----:B------:R-:W-:Y:S01]  /*06f0*/  ISETP.GE.U32.AND P0, PT, R16, UR4, PT ;  /* 0x0000000410007c0c */ /* 0x000fe2000bf06070 */
[----:B------:R-:W-:Y:S02]  /*0700*/  IMAD.MOV.U32 R58, RZ, RZ, -0x1 ;  /* 0xffffffffff3a7424 */ /* 0x000fe400078e00ff */
[----:B------:R-:W-:Y:S01]  /*0710*/  IMAD.MOV.U32 R56, RZ, RZ, -0x1 ;  /* 0xffffffffff387424 */ /* 0x000fe200078e00ff */
[----:B------:R-:W-:-:S13]  /*0720*/  ISETP.GE.U32.AND.EX P0, PT, R17, UR5, PT, P0 ;  /* 0x0000000511007c0c */ /* 0x000fda000bf06100 */
[----:B------:R-:W-:Y:S05]  /*0730*/  @P0 BRA `(.L_x_5) ;  /* 0x0000000400540947 */ /* 0x000fea0003800000 */
[----:B------:R-:W0:Y:S01]  /*0740*/  LDC.64 R14, c[0x0][0x628] ;  /* 0x00018a00ff0e7b82 */ /* 0x000e220000000a00 */
[----:B------:R-:W-:Y:S02]  /*0750*/  IMAD.MOV.U32 R6, RZ, RZ, R16 ;  /* 0x000000ffff067224 */ /* 0x000fe400078e0010 */
[----:B------:R-:W-:-:S05]  /*0760*/  IMAD.MOV.U32 R7, RZ, RZ, R17 ;  /* 0x000000ffff077224 */ /* 0x000fca00078e0011 */
[----:B------:R-:W1:Y:S08]  /*0770*/  LDC R0, c[0x0][0x630] ;  /* 0x00018c00ff007b82 */ /* 0x000e700000000800 */
[----:B------:R-:W2:Y:S01]  /*0780*/  LDC.64 R20, c[0x0][0x620] ;  /* 0x00018800ff147b82 */ /* 0x000ea20000000a00 */
[----:B0-----:R-:W-:-:S04]  /*0790*/  ISETP.NE.U32.AND P0, PT, R14, RZ, PT ;  /* 0x000000ff0e00720c */ /* 0x001fc80003f05070 */
[----:B------:R-:W-:-:S13]  /*07a0*/  ISETP.NE.AND.EX P0, PT, R15, RZ, PT, P0 ;  /* 0x000000ff0f00720c */ /* 0x000fda0003f05300 */
[----:B-12---:R-:W-:Y:S05]  /*07b0*/  @!P0 BRA `(.L_x_6) ;  /* 0x0000000000288947 */ /* 0x006fea0003800000 */
[----:B------:R-:W0:Y:S02]  /*07c0*/  LDC R11, c[0x0][0x634] ;  /* 0x00018d00ff0b7b82 */ /* 0x000e240000000800 */
[----:B0-----:R-:W-:-:S05]  /*07d0*/  IADD3 R11, P0, R16, R11, RZ ;  /* 0x0000000b100b7210 */ /* 0x001fca0007f1e0ff */
[----:B------:R-:W-:-:S04]  /*07e0*/  IMAD.X R13, RZ, RZ, R17, P0 ;  /* 0x000000ffff0d7224 */ /* 0x000fc800000e0611 */
[----:B------:R-:W-:-:S04]  /*07f0*/  IMAD.WIDE.U32 R6, R13, R14, RZ ;  /* 0x0000000e0d067225 */ /* 0x000fc800078e00ff */
[----:B------:R-:W-:-:S04]  /*0800*/  IMAD.WIDE.U32 R8, P0, R11, R15, R6 ;  /* 0x0000000f0b087225 */ /* 0x000fc80007800006 */
[----:B------:R-:W-:-:S04]  /*0810*/  IMAD.WIDE.U32 R6, R11, R14, RZ ;  /* 0x0000000e0b067225 */ /* 0x000fc800078e00ff */
[----:B------:R-:W-:Y:S01]  /*0820*/  IMAD.X R11, RZ, RZ, RZ, P0 ;  /* 0x000000ffff0b7224 */ /* 0x000fe200000e06ff */
[----:B------:R-:W-:Y:S01]  /*0830*/  IADD3 RZ, P0, R7, R8, RZ ;  /* 0x0000000807ff7210 */ /* 0x000fe20007f1e0ff */
[----:B------:R-:W-:-:S04]  /*0840*/  IMAD.MOV.U32 R10, RZ, RZ, R9 ;  /* 0x000000ffff0a7224 */ /* 0x000fc800078e0009 */
[----:B------:R-:W-:-:S08]  /*0850*/  IMAD.WIDE.U32.X R6, R13, R15, R10, P0 ;  /* 0x0000000f0d067225 */ /* 0x000fd000000e040a */
.L_x_6:
[-CC-:B------:R-:W-:Y:S01]  /*0860*/  SHF.R.U64 R56, R6, R0.reuse, R7.reuse ;  /* 0x0000000006387219 */ /* 0x180fe20000001207 */
[----:B------:R-:W0:Y:S01]  /*0870*/  LDC R10, c[0x0][0x618] ;  /* 0x00018600ff0a7b82 */ /* 0x000e220000000800 */
[----:B------:R-:W-:Y:S01]  /*0880*/  SHF.R.U32.HI R5, RZ, R0, R7 ;  /* 0x00000000ff057219 */ /* 0x000fe20000011607 */
[----:B------:R-:W-:Y:S01]  /*0890*/  ULDC UR4, c[0x0][0x150] ;  /* 0x0000540000047ab9 */ /* 0x000fe20000000800 */
[----:B------:R-:W-:Y:S02]  /*08a0*/  IADD3 R9, P0, RZ, -R56, RZ ;  /* 0x80000038ff097210 */ /* 0x000fe40007f1e0ff */
[----:B------:R-:W-:-:S03]  /*08b0*/  I2FP.F32.U32 R0, R4 ;  /* 0x0000000400007245 */ /* 0x000fc60000201000 */
[----:B------:R-:W1:Y:S01]  /*08c0*/  LDC.64 R26, c[0x0][0x640] ;  /* 0x00019000ff1a7b82 */ /* 0x000e620000000a00 */
[----:B------:R-:W-:Y:S02]  /*08d0*/  IMAD.X R11, RZ, RZ, ~R5, P0 ;  /* 0x000000ffff0b7224 */ /* 0x000fe400000e0e05 */
[----:B------:R-:W-:Y:S01]  /*08e0*/  FMUL R0, R0, UR4 ;  /* 0x0000000400007c20 */ /* 0x000fe20008400000 */
[----:B------:R-:W-:Y:S01]  /*08f0*/  IMAD.WIDE.U32 R6, R9, R20, R16 ;  /* 0x0000001409067225 */ /* 0x000fe200078e0010 */
[----:B------:R-:W-:-:S03]  /*0900*/  ULDC UR4, c[0x0][0x154] ;  /* 0x0000550000047ab9 */ /* 0x000fc60000000800 */
[----:B------:R-:W-:Y:S01]  /*0910*/  IMAD R8, R11, R20, RZ ;  /* 0x000000140b087224 */ /* 0x000fe200078e02ff */
[----:B------:R-:W2:Y:S01]  /*0920*/  LDC R5, c[0x0][0x144] ;  /* 0x00005100ff057b82 */ /* 0x000ea20000000800 */
[----:B------:R-:W3:Y:S02]  /*0930*/  F2I.U32.TRUNC.NTZ R0, R0 ;  /* 0x0000000000007305 */ /* 0x000ee4000020f000 */
[----:B------:R-:W-:-:S04]  /*0940*/  IMAD R9, R9, R21, R8 ;  /* 0x0000001509097224 */ /* 0x000fc800078e0208 */
[----:B------:R-:W-:Y:S01]  /*0950*/  IMAD.IADD R7, R7, 0x1, R9 ;  /* 0x0000000107077824 */ /* 0x000fe200078e0209 */
[----:B------:R-:W4:Y:S01]  /*0960*/  LDC R12, c[0x0][0x608] ;  /* 0x00018200ff0c7b82 */ /* 0x000f220000000800 */
[----:B------:R-:W-:-:S03]  /*0970*/  IMAD.MOV.U32 R9, RZ, RZ, -0x1 ;  /* 0xffffffffff097424 */ /* 0x000fc600078e00ff */
[-CC-:B0-----:R-:W-:Y:S02]  /*0980*/  SHF.R.U64 R20, R6, R10.reuse, R7.reuse ;  /* 0x0000000a06147219 */ /* 0x181fe40000001207 */
[----:B------:R-:W-:Y:S02]  /*0990*/  I2FP.F32.U32 R6, R3 ;  /* 0x0000000300067245 */ /* 0x000fe40000201000 */
[----:B------:R-:W0:Y:S01]  /*09a0*/  LDC R24, c[0x0][0x658] ;  /* 0x00019600ff187b82 */ /* 0x000e220000000800 */
[----:B-1----:R-:W-:Y:S01]  /*09b0*/  ISETP.NE.U32.AND P0, PT, R26, RZ, PT ;  /* 0x000000ff1a00720c */ /* 0x002fe20003f05070 */
[----:B---3--:R-:W-:Y:S01]  /*09c0*/  IMAD.MOV R8, RZ, RZ, -R0 ;  /* 0x000000ffff087224 */ /* 0x008fe200078e0a00 */
[----:B------:R-:W-:Y:S01]  /*09d0*/  SHF.R.U32.HI R7, RZ, R10, R7 ;  /* 0x0000000aff077219 */ /* 0x000fe20000011607 */
[----:B------:R-:W-:Y:S01]  /*09e0*/  FMUL R6, R6, UR4 ;  /* 0x0000000406067c20 */ /* 0x000fe20008400000 */
[----:B------:R-:W-:-:S03]  /*09f0*/  ISETP.NE.AND.EX P0, PT, R27, RZ, PT, P0 ;  /* 0x000000ff1b00720c */ /* 0x000fc60003f05300 */
[----:B------:R-:W1:Y:S01]  /*0a00*/  LDC R14, c[0x0][0x148] ;  /* 0x00005200ff0e7b82 */ /* 0x000e620000000800 */
[----:B--2---:R-:W-:-:S07]  /*0a10*/  IMAD R0, R5, R8, R4 ;  /* 0x0000000805007224 */ /* 0x004fce00078e0204 */
[----:B------:R-:W2:Y:S01]  /*0a20*/  LDC R22, c[0x0][0x600] ;  /* 0x00018000ff167b82 */ /* 0x000ea20000000800 */
[-CC-:B----4-:R-:W-:Y:S02]  /*0a30*/  SHF.R.U64 R28, R20, R12.reuse, R7.reuse ;  /* 0x0000000c141c7219 */ /* 0x190fe40000001207 */
[----:B------:R-:W-:Y:S01]  /*0a40*/  SHF.R.U32.HI R5, RZ, R12, R7 ;  /* 0x0000000cff057219 */ /* 0x000fe20000011607 */
[----:B------:R-:W-:Y:S01]  /*0a50*/  IMAD.MOV.U32 R7, RZ, RZ, 0x1 ;  /* 0x00000001ff077424 */ /* 0x000fe200078e00ff */
[----:B------:R3:W4:Y:S03]  /*0a60*/  F2I.U32.TRUNC.NTZ R12, R6 ;  /* 0x00000006000c7305 */ /* 0x000726000020f000 */
[----:B------:R-:W1:Y:S01]  /*0a70*/  LDC R15, c[0x0][0x648] ;  /* 0x00019200ff0f7b82 */ /* 0x000e620000000800 */
[-C--:B0-----:R-:W-:Y:S02]  /*0a80*/  SHF.L.U32 R4, R9, R24.reuse, RZ ;  /* 0x0000001809047219 */ /* 0x081fe400000006ff */
[----:B------:R-:W-:-:S02]  /*0a90*/  SHF.R.U64 R30, R28, R24, R5 ;  /* 0x000000181c1e7219 */ /* 0x000fc40000001205 */
[----:B------:R-:W-:Y:S02]  /*0aa0*/  LOP3.LUT R11, RZ, R4, RZ, 0x33, !PT ;  /* 0x00000004ff0b7212 */ /* 0x000fe400078e33ff */
[-C--:B------:R-:W-:Y:S01]  /*0ab0*/  SHF.R.U32.HI R5, RZ, R24.reuse, R5 ;  /* 0x00000018ff057219 */ /* 0x080fe20000011605 */
[----:B------:R-:W0:Y:S01]  /*0ac0*/  LDC R21, c[0x0][0x638] ;  /* 0x00018e00ff157b82 */ /* 0x000e220000000800 */
[----:B------:R-:W-:Y:S01]  /*0ad0*/  SHF.L.U32 R10, R7, R24, RZ ;  /* 0x00000018070a7219 */ /* 0x000fe200000006ff */
[----:B------:R-:W-:-:S06]  /*0ae0*/  IMAD.MOV.U32 R4, RZ, RZ, R30 ;  /* 0x000000ffff047224 */ /* 0x000fcc00078e001e */
[----:B------:R-:W0:Y:S01]  /*0af0*/  LDC R57, c[0x0][0x610] ;  /* 0x00018400ff397b82 */ /* 0x000e220000000800 */
[----:B---34-:R-:W-:Y:S05]  /*0b00*/  @!P0 BRA `(.L_x_7) ;  /* 0x0000000000288947 */ /* 0x018fea0003800000 */
[----:B------:R-:W3:Y:S02]  /*0b10*/  LDC R9, c[0x0][0x64c] ;  /* 0x00019300ff097b82 */ /* 0x000ee40000000800 */
[----:B---3--:R-:W-:-:S05]  /*0b20*/  IADD3 R9, P0, R30, R9, RZ ;  /* 0x000000091e097210 */ /* 0x008fca0007f1e0ff */
        /* <DEDUP_REMOVED lines=8> */
.L_x_7:
[----:B-1----:R-:W-:Y:S01]  /*0bb0*/  SHF.R.U64 R4, R4, R15, R5 ;  /* 0x0000000f04047219 */ /* 0x002fe20000001205 */
[----:B--2---:R-:W-:Y:S01]  /*0bc0*/  VIADD R5, R22, 0xffffffff ;  /* 0xffffffff16057836 */ /* 0x004fe20000000000 */
[----:B------:R-:W-:Y:S01]  /*0bd0*/  LOP3.LUT R11, R28, R11, RZ, 0xc0, !PT ;  /* 0x0000000b1c0b7212 */ /* 0x000fe200078ec0ff */
[----:B------:R-:W-:Y:S02]  /*0be0*/  IMAD.MOV R12, RZ, RZ, -R12 ;  /* 0x000000ffff0c7224 */ /* 0x000fe400078e0a0c */
[----:B------:R-:W-:Y:S02]  /*0bf0*/  IMAD.MOV R6, RZ, RZ, -R4 ;  /* 0x000000ffff067224 */ /* 0x000fe400078e0a04 */
[----:B------:R-:W-:Y:S01]  /*0c00*/  IMAD R11, R10, R4, R11 ;  /* 0x000000040a0b7224 */ /* 0x000fe200078e020b */
[----:B------:R-:W-:Y:S01]  /*0c10*/  LOP3.LUT R4, R20, R5, RZ, 0xc0, !PT ;  /* 0x0000000514047212 */ /* 0x000fe200078ec0ff */
[----:B------:R-:W-:Y:S02]  /*0c20*/  @P3 IMAD R0, R14, R12, R3 ;  /* 0x0000000c0e003224 */ /* 0x000fe400078e0203 */
[----:B0-----:R-:W-:-:S02]  /*0c30*/  IMAD R3, R6, R21, R30 ;  /* 0x0000001506037224 */ /* 0x001fc400078e021e */
[----:B------:R-:W-:Y:S02]  /*0c40*/  IMAD R57, R11, R57, R0 ;  /* 0x000000390b397224 */ /* 0x000fe400078e0200 */
[----:B------:R-:W-:Y:S02]  /*0c50*/  IMAD R4, R3, R22, R4 ;  /* 0x0000001603047224 */ /* 0x000fe400078e0204 */
[----:B------:R-:W-:-:S03]  /*0c60*/  IMAD.MOV.U32 R0, RZ, RZ, 0x1 ;  /* 0x00000001ff007424 */ /* 0x000fc600078e00ff */
[----:B------:R-:W-:Y:S02]  /*0c70*/  SEL R58, R4, R57, !P3 ;  /* 0x00000039043a7207 */ /* 0x000fe40005800000 */
[----:B------:R-:W-:-:S07]  /*0c80*/  SEL R57, R57, R4, !P3 ;  /* 0x0000000439397207 */ /* 0x000fce0005800000 */
.L_x_5:
[----:B------:R-:W-:-:S08]  /*0c90*/  NOP ;  /* 0x0000000000007918 */ /* 0x000fd00000000000 */
[----:B------:R-:W0:Y:S02]  /*0ca0*/  USETMAXREG.TRY_ALLOC.CTAPOOL UP0, 0xe8 ;  /* 0x000000e8000079c8 */ /* 0x000e240008000600 */
[----:B0-----:R-:W-:-:S13]  /*0cb0*/  PLOP3.LUT P0, PT, PT, PT, UP0, 0x80, 0x0 ;  /* 0x000000000000781c */ /* 0x001fda0003f0f008 */
[----:B------:R-:W-:Y:S05]  /*0cc0*/  @!P0 BRA `(.L_x_5) ;  /* 0xfffffffc00f08947 */ /* 0x000fea000383ffff */
[----:B------:R-:W-:Y:S01]  /*0cd0*/  ULDC.64 UR4, c[0x0][0x598] ;  /* 0x0001660000047ab9 */ /* 0x000fe20000000a00 */
[----:B------:R-:W-:Y:S01]  /*0ce0*/  ULDC.64 UR36, c[0x0][0x208] ;  /* 0x0000820000247ab9 */ /* 0x000fe20000000a00 */
[----:B------:R-:W-:-:S04]  /*0cf0*/  ISETP.NE.U32.AND P0, PT, RZ, UR4, PT ;  /* 0x00000004ff007c0c */ /* 0x000fc8000bf05070 */
[----:B------:R-:W-:-:S13]  /*0d00*/  ISETP.NE.AND.EX P0, PT, RZ, UR5, PT, P0 ;  /* 0x00000005ff007c0c */ /* 0x000fda000bf05300 */
[----:B------:R-:W-:Y:S05]  /*0d10*/  @!P0 BRA `(.L_x_8) ;  /* 0x00000000001c8947 */ /* 0x000fea0003800000 */
[----:B------:R-:W0:Y:S02]  /*0d20*/  LDC.64 R4, c[0x0][0x598] ;  /* 0x00016600ff047b82 */ /* 0x000e240000000a00 */
[----:B0-----:R-:W2:Y:S02]  /*0d30*/  LDG.E.64 R4, desc[UR36][R4.64] ;  /* 0x0000002404047981 */ /* 0x001ea4000c1e1b00 */
[----:B--2---:R-:W-:-:S04]  /*0d40*/  ISETP.NE.U32.AND P0, PT, R4, RZ, PT ;  /* 0x000000ff0400720c */ /* 0x004fc80003f05070 */
[----:B------:R-:W-:-:S13]  /*0d50*/  ISETP.NE.AND.EX P0, PT, R5, RZ, PT, P0 ;  /* 0x000000ff0500720c */ /* 0x000fda0003f05300 */
[----:B------:R-:W-:Y:S05]  /*0d60*/  @!P0 BRA `(.L_x_8) ;  /* 0x0000000000088947 */ /* 0x000fea0003800000 */
[----:B------:R0:W5:Y:S01]  /*0d70*/  LD.E R59, desc[UR36][R4.64] ;  /* 0x00000024043b7980 */ /* 0x000162000c101900 */
[----:B------:R-:W-:Y:S05]  /*0d80*/  BRA `(.L_x_9) ;  /* 0x0000000000247947 */ /* 0x000fea0003800000 */
.L_x_8:
[----:B------:R-:W-:Y:S02]  /*0d90*/  ULDC.64 UR4, c[0x0][0x588] ;  /* 0x0001620000047ab9 */ /* 0x000fe40000000a00 */
[----:B------:R-:W-:-:S04]  /*0da0*/  ISETP.NE.U32.AND P0, PT, RZ, UR4, PT ;  /* 0x00000004ff007c0c */ /* 0x000fc8000bf05070 */
[----:B------:R-:W-:-:S13]  /*0db0*/  ISETP.NE.AND.EX P0, PT, RZ, UR5, PT, P0 ;  /* 0x00000005ff007c0c */ /* 0x000fda000bf05300 */
[----:B------:R-:W-:Y:S05]  /*0dc0*/  @!P0 BRA `(.L_x_10) ;  /* 0x00000000000c8947 */ /* 0x000fea0003800000 */
[----:B------:R-:W0:Y:S02]  /*0dd0*/  LDC.64 R4, c[0x0][0x588] ;  /* 0x00016200ff047b82 */ /* 0x000e240000000a00 */
[----:B0-----:R1:W5:Y:S01]  /*0de0*/  LDG.E R59, desc[UR36][R4.64] ;  /* 0x00000024043b7981 */ /* 0x001362000c1e1900 */
[----:B------:R-:W-:Y:S05]  /*0df0*/  BRA `(.L_x_9) ;  /* 0x0000000000087947 */ /* 0x000fea0003800000 */
.L_x_10:
[----:B------:R-:W-:Y:S02]  /*0e00*/  ULDC UR4, c[0x0][0x580] ;  /* 0x0001600000047ab9 */ /* 0x000fe40000000800 */
[----:B------:R-:W-:-:S07]  /*0e10*/  IMAD.U32 R59, RZ, RZ, UR4 ;  /* 0x00000004ff3b7e24 */ /* 0x000fce000f8e00ff */
.L_x_9:
[----:B------:R-:W-:Y:S02]  /*0e20*/  ULDC.64 UR4, c[0x0][0x5a0] ;  /* 0x0001680000047ab9 */ /* 0x000fe40000000a00 */
[----:B------:R-:W-:-:S04]  /*0e30*/  ISETP.NE.U32.AND P0, PT, RZ, UR4, PT ;  /* 0x00000004ff007c0c */ /* 0x000fc8000bf05070 */
[----:B------:R-:W-:-:S13]  /*0e40*/  ISETP.NE.AND.EX P0, PT, RZ, UR5, PT, P0 ;  /* 0x00000005ff007c0c */ /* 0x000fda000bf05300 */
[----:B------:R-:W-:Y:S05]  /*0e50*/  @!P0 BRA `(.L_x_11) ;  /* 0x00000000001c8947 */ /* 0x000fea0003800000 */
[----:B01----:R-:W0:Y:S02]  /*0e60*/  LDC.64 R4, c[0x0][0x5a0] ;  /* 0x00016800ff047b82 */ /* 0x003e240000000a00 */
[----:B0-----:R-:W2:Y:S02]  /*0e70*/  LDG.E.64 R4, desc[UR36][R4.64] ;  /* 0x0000002404047981 */ /* 0x001ea4000c1e1b00 */
[----:B--2---:R-:W-:-:S04]  /*0e80*/  ISETP.NE.U32.AND P0, PT, R4, RZ, PT ;  /* 0x000000ff0400720c */ /* 0x004fc80003f05070 */
[----:B------:R-:W-:-:S13]  /*0e90*/  ISETP.NE.AND.EX P0, PT, R5, RZ, PT, P0 ;  /* 0x000000ff0500720c */ /* 0x000fda0003f05300 */
[----:B------:R-:W-:Y:S05]  /*0ea0*/  @!P0 BRA `(.L_x_11) ;  /* 0x0000000000088947 */ /* 0x000fea0003800000 */
[----:B------:R0:W5:Y:S01]  /*0eb0*/  LD.E R60, desc[UR36][R4.64] ;  /* 0x00000024043c7980 */ /* 0x000162000c101900 */
[----:B------:R-:W-:Y:S05]  /*0ec0*/  BRA `(.L_x_12) ;  /* 0x0000000000247947 */ /* 0x000fea0003800000 */
.L_x_11:
[----:B------:R-:W-:Y:S02]  /*0ed0*/  ULDC.64 UR4, c[0x0][0x590] ;  /* 0x0001640000047ab9 */ /* 0x000fe40000000a00 */
[----:B------:R-:W-:-:S04]  /*0ee0*/  ISETP.NE.U32.AND P0, PT, RZ, UR4, PT ;  /* 0x00000004ff007c0c */ /* 0x000fc8000bf05070 */
[----:B------:R-:W-:-:S13]  /*0ef0*/  ISETP.NE.AND.EX P0, PT, RZ, UR5, PT, P0 ;  /* 0x00000005ff007c0c */ /* 0x000fda000bf05300 */
[----:B------:R-:W-:Y:S05]  /*0f00*/  @!P0 BRA `(.L_x_13) ;  /* 0x00000000000c8947 */ /* 0x000fea0003800000 */
[----:B------:R-:W2:Y:S02]  /*0f10*/  LDC.64 R60, c[0x0][0x590] ;  /* 0x00016400ff3c7b82 */ /* 0x000ea40000000a00 */
[----:B--2---:R2:W5:Y:S01]  /*0f20*/  LDG.E R60, desc[UR36][R60.64] ;  /* 0x000000243c3c7981 */ /* 0x004562000c1e1900 */
[----:B------:R-:W-:Y:S05]  /*0f30*/  BRA `(.L_x_12) ;  /* 0x0000000000087947 */ /* 0x000fea0003800000 */
.L_x_13:
[----:B------:R-:W-:Y:S02]  /*0f40*/  ULDC UR4, c[0x0][0x584] ;  /* 0x0001610000047ab9 */ /* 0x000fe40000000800 */
[----:B------:R-:W-:-:S07]  /*0f50*/  IMAD.U32 R60, RZ, RZ, UR4 ;  /* 0x00000004ff3c7e24 */ /* 0x000fce000f8e00ff */
.L_x_12:
[----:B------:R-:W-:-:S13]  /*0f60*/  LOP3.LUT P0, RZ, R0, 0xff, RZ, 0xc0, !PT ;  /* 0x000000ff00ff7812 */ /* 0x000fda000780c0ff */
[----:B------:R-:W-:Y:S05]  /*0f70*/  @!P0 EXIT ;  /* 0x000000000000894d */ /* 0x000fea0003800000 */
[----:B------:R-:W-:Y:S01]  /*0f80*/  ULDC UR4, c[0x0][0x28c] ;  /* 0x0000a30000047ab9 */ /* 0x000fe20000000800 */
[----:B------:R-:W-:Y:S01]  /*0f90*/  UMOV UR38, URZ ;  /* 0x0000003f00267c82 */ /* 0x000fe20008000000 */
[----:B------:R-:W-:Y:S01]  /*0fa0*/  UIADD3 UR4, UR4, 0x7f, URZ ;  /* 0x0000007f04047890 */ /* 0x000fe2000fffe03f */
[----:B------:R-:W-:-:S03]  /*0fb0*/  UMOV UR39, URZ ;  /* 0x0000003f00277c82 */ /* 0x000fc60008000000 */
[----:B------:R-:W-:-:S04]  /*0fc0*/  USHF.R.S32.HI UR5, URZ, 0x1f, UR4 ;  /* 0x0000001f3f057899 */ /* 0x000fc80008011404 */
[----:B------:R-:W-:-:S04]  /*0fd0*/  ULEA.HI UR5, UR5, UR4, URZ, 0x7 ;  /* 0x0000000405057291 */ /* 0x000fc8000f8f383f */
[----:B------:R-:W-:-:S12]  /*0fe0*/  USHF.R.S32.HI UR40, URZ, 0x7, UR5 ;  /* 0x000000073f287899 */ /* 0x000fd80008011405 */
.L_x_110:
[----:B---3--:R-:W3:Y:S01]  /*0ff0*/  S2R R3, SR_CgaCtaId ;  /* 0x0000000000037919 */ /* 0x008ee20000008800 */
[----:B------:R-:W-:-:S04]  /*1000*/  MOV R0, 0x400 ;  /* 0x0000040000007802 */ /* 0x000fc80000000f00 */
[----:B---3--:R-:W-:-:S05]  /*1010*/  LEA R0, R3, R0, 0x18 ;  /* 0x0000000003007211 */ /* 0x008fca00078ec0ff */
[----:B------:R-:W-:-:S05]  /*1020*/  VIADD R0, R0, 0x800 ;  /* 0x0000080000007836 */ /* 0x000fca0000000000 */
[----:B------:R-:W-:-:S13]  /*1030*/  LOP3.LUT P0, RZ, R0, 0x1bf, RZ, 0xc0, !PT ;  /* 0x000001bf00ff7812 */ /* 0x000fda000780c0ff */
[----:B-1--4-:R-:W-:Y:S05]  /*1040*/  @!P0 BRA `(.L_x_14) ;  /* 0x0000000000408947 */ /* 0x012fea0003800000 */
[----:B------:R-:W-:Y:S01]  /*1050*/  MOV R0, 0x0 ;  /* 0x0000000000007802 */ /* 0x000fe20000000f00 */
[----:B------:R-:W-:Y:S01]  /*1060*/  ULDC.64 UR4, c[0x4][0x70] ;  /* 0x01001c0000047ab9 */ /* 0x000fe20000000a00 */
[----:B------:R-:W-:Y:S01]  /*1070*/  ULDC.64 UR6, c[0x4][0x8] ;  /* 0x0100020000067ab9 */ /* 0x000fe20000000a00 */
[----:B01----:R-:W-:Y:S01]  /*1080*/  IMAD.U32 R4, RZ, RZ, UR4 ;  /* 0x00000004ff047e24 */ /* 0x003fe2000f8e00ff */
[----:B------:R0:W1:Y:S01]  /*1090*/  LDC.64 R14, c[0x4][R0] ;  /* 0x01000000000e7b82 */ /* 0x0000620000000a00 */
[----:B------:R-:W-:Y:S01]  /*10a0*/  IMAD.U32 R5, RZ, RZ, UR5 ;  /* 0x00000005ff057e24 */ /* 0x000fe2000f8e00ff */
[----:B------:R-:W-:Y:S01]  /*10b0*/  ULDC.64 UR4, c[0x4][0x78] ;  /* 0x01001e0000047ab9 */ /* 0x000fe20000000a00 */
[----:B------:R-:W-:Y:S02]  /*10c0*/  IMAD.U32 R10, RZ, RZ, UR6 ;  /* 0x00000006ff0a7e24 */ /* 0x000fe4000f8e00ff */
[----:B------:R-:W-:Y:S02]  /*10d0*/  IMAD.U32 R6, RZ, RZ, UR4 ;  /* 0x00000004ff067e24 */ /* 0x000fe4000f8e00ff */
[----:B------:R-:W-:-:S02]  /*10e0*/  IMAD.U32 R7, RZ, RZ, UR5 ;  /* 0x00000005ff077e24 */ /* 0x000fc4000f8e00ff */
[----:B------:R-:W-:Y:S02]  /*10f0*/  IMAD.U32 R11, RZ, RZ, UR7 ;  /* 0x00000007ff0b7e24 */ /* 0x000fe4000f8e00ff */
[----:B------:R-:W-:Y:S02]  /*1100*/  IMAD.MOV.U32 R8, RZ, RZ, 0x70 ;  /* 0x00000070ff087424 */ /* 0x000fe400078e00ff */
[----:B------:R-:W-:Y:S02]  /*1110*/  IMAD.MOV.U32 R12, RZ, RZ, 0x1 ;  /* 0x00000001ff0c7424 */ /* 0x000fe400078e00ff */
[----:B0-----:R-:W-:-:S07]  /*1120*/  IMAD.MOV.U32 R13, RZ, RZ, RZ ;  /* 0x000000ffff0d7224 */ /* 0x001fce00078e00ff */
[----:B------:R-:W-:-:S07]  /*1130*/  LEPC R20, `(.L_x_14) ;  /* 0x000000001014794e */ /* 0x000fce0000000000 */
[----:B-12--5:R-:W-:Y:S05]  /*1140*/  CALL.ABS.NOINC R14 ;  /* 0x000000000e007343 */ /* 0x026fea0003c00000 */
.L_x_14:
[----:B------:R-:W3:Y:S01]  /*1150*/  S2R R3, SR_CgaCtaId ;  /* 0x0000000000037919 */ /* 0x000ee20000008800 */
[----:B------:R-:W-:-:S04]  /*1160*/  MOV R0, 0x400 ;  /* 0x0000040000007802 */ /* 0x000fc80000000f00 */
[----:B---3--:R-:W-:-:S05]  /*1170*/  LEA R0, R3, R0, 0x18 ;  /* 0x0000000003007211 */ /* 0x008fca00078ec0ff */
[----:B------:R-:W-:-:S05]  /*1180*/  VIADD R24, R0, 0x24800 ;  /* 0x0002480000187836 */ /* 0x000fca0000000000 */
[----:B------:R-:W-:-:S13]  /*1190*/  LOP3.LUT P0, RZ, R24, 0x3ff, RZ, 0xc0, !PT ;  /* 0x000003ff18ff7812 */ /* 0x000fda000780c0ff */
[----:B------:R-:W-:Y:S05]  /*11a0*/  @!P0 BRA `(.L_x_15) ;  /* 0x00000000007c8947 */ /* 0x000fea0003800000 */
        /* <DEDUP_REMOVED lines=16> */
.L_x_16:
[----:B------:R-:W0:Y:S01]  /*12b0*/  LDC.64 R22, c[0x4][R22] ;  /* 0x0100000016167b82 */ /* 0x000e220000000a00 */
[----:B------:R-:W-:Y:S01]  /*12c0*/  ULDC.64 UR4, c[0x4][0x70] ;  /* 0x01001c0000047ab9 */ /* 0x000fe20000000a00 */
[----:B------:R-:W-:Y:S01]  /*12d0*/  ULDC.64 UR6, c[0x4][0x10] ;  /* 0x0100040000067ab9 */ /* 0x000fe20000000a00 */
[----:B------:R-:W-:Y:S02]  /*12e0*/  IMAD.U32 R4, RZ, RZ, UR4 ;  /* 0x00000004ff047e24 */ /* 0x000fe4000f8e00ff */
        /* <DEDUP_REMOVED lines=8> */
[----:B------:R-:W-:-:S07]  /*1370*/  IMAD.MOV.U32 R13, RZ, RZ, RZ ;  /* 0x000000ffff0d7224 */ /* 0x000fce00078e00ff */
[----:B------:R-:W-:-:S07]  /*1380*/  LEPC R20, `(.L_x_15) ;  /* 0x000000001014794e */ /* 0x000fce0000000000 */
[----:B0-----:R-:W-:Y:S05]  /*1390*/  CALL.ABS.NOINC R22 ;  /* 0x0000000016007343 */ /* 0x001fea0003c00000 */
.L_x_15:
[----:B------:R-:W-:Y:S01]  /*13a0*/  UMOV UR4, 0xffffffff ;  /* 0xffffffff00047882 */ /* 0x000fe20000000000 */
[----:B------:R-:W-:Y:S02]  /*13b0*/  LOP3.LUT R0, R19, 0x1, RZ, 0xfc, !PT ;  /* 0x0000000113007812 */ /* 0x000fe400078efcff */
[----:B------:R-:W-:Y:S02]  /*13c0*/  LOP3.LUT R13, R18, 0x80, RZ, 0xc0, !PT ;  /* 0x00000080120d7812 */ /* 0x000fe400078ec0ff */
[----:B------:R-:W-:Y:S02]  /*13d0*/  ISETP.NE.AND P0, PT, R0, 0x3, PT ;  /* 0x000000030000780c */ /* 0x000fe40003f05270 */
[----:B------:R-:W-:Y:S01]  /*13e0*/  SHF.R.U32.HI R13, RZ, 0x7, R13 ;  /* 0x00000007ff0d7819 */ /* 0x000fe2000001160d */
[----:B------:R-:W-:Y:S10]  /*13f0*/  BRA.DIV UR4, `(.L_x_17) ;  /* 0x0000006e04947947 */ /* 0x000ff4000b800000 */
.L_x_143:
[----:B------:R-:W-:Y:S05]  /*1400*/  @!P0 BRA `(.L_x_18) ;  /* 0x0000000000048947 */ /* 0x000fea0003800000 */
[----:B------:R-:W-:Y:S01]  /*1410*/  BPT.TRAP 0x1 ;  /* 0x000000040000795c */ /* 0x000fe20000300000 */
.L_x_18:
[----:B------:R-:W3:Y:S01]  /*1420*/  S2UR UR5, SR_CgaCtaId ;  /* 0x00000000000579c3 */ /* 0x000ee20000008800 */
[----:B------:R-:W-:Y:S01]  /*1430*/  UMOV UR4, 0x400 ;  /* 0x0000040000047882 */ /* 0x000fe20000000000 */
[----:B------:R-:W-:Y:S02]  /*1440*/  IMAD.U32 R3, RZ, RZ, UR38 ;  /* 0x00000026ff037e24 */ /* 0x000fe4000f8e00ff */
[----:B01----:R-:W-:-:S03]  /*1450*/  IMAD.U32 R5, RZ, RZ, UR39 ;  /* 0x00000027ff057e24 */ /* 0x003fc6000f8e00ff */
[----:B------:R-:W-:Y:S01]  /*1460*/  SHF.L.U32 R3, R3, 0x1f, RZ ;  /* 0x0000001f03037819 */ /* 0x000fe200000006ff */
[----:B---3--:R-:W-:-:S06]  /*1470*/  ULEA UR4, UR5, UR4, 0x18 ;  /* 0x0000000405047291 */ /* 0x008fcc000f8ec03f */
[----:B------:R-:W-:-:S04]  /*1480*/  IMAD.U32 R0, RZ, RZ, UR4 ;  /* 0x00000004ff007e24 */ /* 0x000fc8000f8e00ff */
[----:B------:R-:W-:-:S04]  /*1490*/  IMAD R4, R5, 0x8, R0 ;  /* 0x0000000805047824 */ /* 0x000fc800078e0200 */
[----:B------:R0:W1:Y:S01]  /*14a0*/  SYNCS.PHASECHK.TRANS64.TRYWAIT P1, [R4+URZ], R3 ;  /* 0x00000003040075a7 */ /* 0x000062000802017f */
[----:B------:R-:W-:Y:S05]  /*14b0*/  @!P0 BRA `(.L_x_19) ;  /* 0x0000000000048947 */ /* 0x000fea0003800000 */
[----:B------:R-:W-:Y:S01]  /*14c0*/  BPT.TRAP 0x1 ;  /* 0x000000040000795c */ /* 0x000fe20000300000 */
.L_x_19:
[----:B-1----:R-:W-:Y:S05]  /*14d0*/  @P1 BRA `(.L_x_20) ;  /* 0x0000000000081947 */ /* 0x002fea0003800000 */
[----:B------:R-:W1:Y:S02]  /*14e0*/  SYNCS.PHASECHK.TRANS64.TRYWAIT P1, [R4+URZ], R3 ;  /* 0x00000003040075a7 */ /* 0x000e64000802017f */
[----:B-1----:R-:W-:Y:S05]  /*14f0*/  @!P1 BRA `(.L_x_21) ;  /* 0x0000006c00709947 */ /* 0x002fea0003800000 */
.L_x_20:
[----:B------:R-:W-:-:S04]  /*1500*/  UIADD3 UR4, UR39, 0x1, URZ ;  /* 0x0000000127047890 */ /* 0x000fc8000fffe03f */
[----:B------:R-:W-:Y:S02]  /*1510*/  UISETP.NE.AND UP0, UPT, UR4, 0x9, UPT ;  /* 0x000000090400788c */ /* 0x000fe4000bf05270 */
[----:B01----:R-:W-:Y:S02]  /*1520*/  IMAD.U32 R3, RZ, RZ, UR4 ;  /* 0x00000004ff037e24 */ /* 0x003fe4000f8e00ff */
[----:B------:R-:W-:Y:S02]  /*1530*/  USEL UR4, URZ, 0x1, UP0 ;  /* 0x000000013f047887 */ /* 0x000fe40008000000 */
[----:B------:R-:W-:Y:S02]  /*1540*/  PLOP3.LUT P1, PT, PT, PT, UP0, 0x80, 0x0 ;  /* 0x000000000000781c */ /* 0x000fe40003f2f008 */
[----:B------:R-:W-:Y:S02]  /*1550*/  ULOP3.LUT UR4, UR38, UR4, URZ, 0x3c, !UPT ;  /* 0x0000000426047292 */ /* 0x000fe4000f8e3c3f */
[----:B------:R-:W-:-:S04]  /*1560*/  SEL R3, R3, RZ, P1 ;  /* 0x000000ff03037207 */ /* 0x000fc80000800000 */
[----:B------:R-:W-:Y:S01]  /*1570*/  IMAD.U32 R72, RZ, RZ, UR4 ;  /* 0x00000004ff487e24 */ /* 0x000fe2000f8e00ff */
[----:B------:R-:W-:Y:S06]  /*1580*/  @!P0 BRA `(.L_x_22) ;  /* 0x0000000000048947 */ /* 0x000fec0003800000 */
[----:B------:R-:W-:Y:S01]  /*1590*/  BPT.TRAP 0x1 ;  /* 0x000000040000795c */ /* 0x000fe20000300000 */
.L_x_22:
[C---:B------:R-:W-:Y:S01]  /*15a0*/  IMAD.SHL.U32 R6, R18.reuse, 0x100, RZ ;  /* 0x0000010012067824 */ /* 0x040fe200078e00ff */
[--C-:B------:R-:W-:Y:S01]  /*15b0*/  SHF.R.U32.HI R5, RZ, 0x2, R18.reuse ;  /* 0x00000002ff057819 */ /* 0x100fe20000011612 */
[----:B------:R-:W-:Y:S01]  /*15c0*/  IMAD.U32 R30, RZ, RZ, UR40 ;  /* 0x00000028ff1e7e24 */ /* 0x000fe2000f8e00ff */
[----:B------:R-:W-:Y:S02]  /*15d0*/  LOP3.LUT R4, R18, 0x2, RZ, 0xc0, !PT ;  /* 0x0000000212047812 */ /* 0x000fe400078ec0ff */
[----:B------:R-:W-:Y:S02]  /*15e0*/  LOP3.LUT R5, R5, 0x7, RZ, 0xc0, !PT ;  /* 0x0000000705057812 */ /* 0x000fe400078ec0ff */
[----:B------:R-:W-:Y:S02]  /*15f0*/  SHF.R.U32.HI R7, RZ, 0x1, R18 ;  /* 0x00000001ff077819 */ /* 0x000fe40000011612 */
[----:B------:R-:W-:Y:S02]  /*1600*/  LOP3.LUT R6, R6, 0x100, RZ, 0xc0, !PT ;  /* 0x0000010006067812 */ /* 0x000fe400078ec0ff */
[----:B------:R-:W-:Y:S01]  /*1610*/  PRMT R4, R4, 0x2104, R5 ;  /* 0x0000210404047816 */ /* 0x000fe20000000005 */
[----:B------:R-:W-:Y:S01]  /*1620*/  IMAD.SHL.U32 R5, R18, 0x40, RZ ;  /* 0x0000004012057824 */ /* 0x000fe200078e00ff */
[----:B------:R-:W-:Y:S01]  /*1630*/  LOP3.LUT R6, R6, 0x30, R7, 0xf8, !PT ;  /* 0x0000003006067812 */ /* 0x000fe200078ef807 */
[C---:B------:R-:W-:Y:S01]  /*1640*/  IMAD.SHL.U32 R7, R18.reuse, 0x20, RZ ;  /* 0x0000002012077824 */ /* 0x040fe200078e00ff */
[----:B------:R-:W-:-:S02]  /*1650*/  LOP3.LUT P1, RZ, R18, 0x20, RZ, 0xc0, !PT ;  /* 0x0000002012ff7812 */ /* 0x000fc4000782c0ff */
[----:B------:R-:W-:Y:S01]  /*1660*/  LOP3.LUT R5, R4, 0x2000, R5, 0xf8, !PT ;  /* 0x0000200004057812 */ /* 0x000fe200078ef805 */
[----:B------:R-:W-:Y:S01]  /*1670*/  IMAD.U32 R4, RZ, RZ, UR39 ;  /* 0x00000027ff047e24 */ /* 0x000fe2000f8e00ff */
[----:B------:R-:W-:Y:S02]  /*1680*/  LOP3.LUT R6, R6, 0x20, R7, 0x78, !PT ;  /* 0x0000002006067812 */ /* 0x000fe400078e7807 */
[----:B------:R-:W-:Y:S02]  /*1690*/  SHF.L.U32 R73, R72, 0x1f, RZ ;  /* 0x0000001f48497819 */ /* 0x000fe400000006ff */
[----:B------:R-:W-:Y:S01]  /*16a0*/  ISETP.NE.AND P2, PT, R30, 0x1, PT ;  /* 0x000000011e00780c */ /* 0x000fe20003f45270 */
[----:B------:R-:W-:Y:S02]  /*16b0*/  IMAD.IADD R5, R5, 0x1, R6 ;  /* 0x0000000105057824 */ /* 0x000fe400078e0206 */
[----:B------:R-:W-:Y:S02]  /*16c0*/  IMAD R6, R3, 0x8, R0 ;  /* 0x0000000803067824 */ /* 0x000fe400078e0200 */
[----:B------:R-:W-:-:S02]  /*16d0*/  IMAD R7, R4, 0x4000, R5 ;  /* 0x0000400004077824 */ /* 0x000fc400078e0205 */
[----:B------:R-:W-:Y:S02]  /*16e0*/  IMAD.MOV.U32 R4, RZ, RZ, 0x90 ;  /* 0x00000090ff047424 */ /* 0x000fe400078e00ff */
[----:B------:R-:W-:-:S03]  /*16f0*/  IMAD.IADD R7, R0, 0x1, R7 ;  /* 0x0000000100077824 */ /* 0x000fc600078e0207 */
[----:B------:R-:W-:Y:S01]  /*1700*/  SEL R4, R4, 0x70, !P1 ;  /* 0x0000007004047807 */ /* 0x000fe20004800000 */
[----:B------:R0:W1:Y:S01]  /*1710*/  SYNCS.PHASECHK.TRANS64.TRYWAIT P1, [R6+URZ], R73 ;  /* 0x00000049060075a7 */ /* 0x000062000802017f */
[----:B------:R0:W3:Y:S05]  /*1720*/  LDS.U8 R8, [R7+0x800] ;  /* 0x0008000007087984 */ /* 0x0000ea0000000000 */
[----:B------:R-:W-:Y:S05]  /*1730*/  WARPSYNC.ALL ;  /* 0x0000000000007948 */ /* 0x000fea0003800000 */
[----:B------:R-:W-:Y:S01]  /*1740*/  IMAD.IADD R62, R7, 0x1, R4 ;  /* 0x00000001073e7824 */ /* 0x000fe200078e0204 */
[----:B------:R-:W3:Y:S04]  /*1750*/  LDS.U8 R9, [R7+0x840] ;  /* 0x0008400007097984 */ /* 0x000ee80000000000 */
[----:B------:R-:W-:Y:S04]  /*1760*/  LDS.U8 R10, [R7+0x808] ;  /* 0x00080800070a7984 */ /* 0x000fe80000000000 */
[----:B------:R-:W4:Y:S04]  /*1770*/  LDS.U8 R15, [R7+0x848] ;  /* 0x00084800070f7984 */ /* 0x000f280000000000 */
[----:B------:R-:W-:Y:S04]  /*1780*/  LDS.U8 R12, [R7+0xc00] ;  /* 0x000c0000070c7984 */ /* 0x000fe80000000000 */
[----:B------:R-:W2:Y:S04]  /*1790*/  LDS.U8 R23, [R7+0xc40] ;  /* 0x000c400007177984 */ /* 0x000ea80000000000 */
[----:B------:R-:W-:Y:S04]  /*17a0*/  LDS.U8 R14, [R7+0xc08] ;  /* 0x000c0800070e7984 */ /* 0x000fe80000000000 */
[----:B------:R-:W0:Y:S04]  /*17b0*/  LDS.U8 R29, [R7+0xc48] ;  /* 0x000c4800071d7984 */ /* 0x000e280000000000 */
[----:B------:R-:W-:Y:S04]  /*17c0*/  LDS.U8 R20, [R7+0x1000] ;  /* 0x0010000007147984 */ /* 0x000fe80000000000 */
[----:B------:R-:W1:Y:S04]  /*17d0*/  LDS.U8 R33, [R7+0x1040] ;  /* 0x0010400007217984 */ /* 0x000e680000000000 */
[----:B------:R-:W-:Y:S04]  /*17e0*/  LDS.U8 R22, [R7+0x1008] ;  /* 0x0010080007167984 */ /* 0x000fe80000000000 */
[----:B------:R-:W1:Y:S01]  /*17f0*/  LDS.U8 R39, [R7+0x1048] ;  /* 0x0010480007277984 */ /* 0x000e620000000000 */
[----:B---3--:R-:W-:-:S03]  /*1800*/  PRMT R8, R9, 0x7604, R8 ;  /* 0x0000760409087816 */ /* 0x008fc60000000008 */
[----:B------:R-:W-:Y:S04]  /*1810*/  LDS.U8 R26, [R7+0x1400] ;  /* 0x00140000071a7984 */ /* 0x000fe80000000000 */
[----:B------:R-:W3:Y:S01]  /*1820*/  LDS.U8 R45, [R7+0x1440] ;  /* 0x00144000072d7984 */ /* 0x000ee20000000000 */
[----:B----4-:R-:W-:-:S03]  /*1830*/  PRMT R10, R15, 0x7604, R10 ;  /* 0x000076040f0a7816 */ /* 0x010fc6000000000a */
[----:B------:R-:W-:Y:S04]  /*1840*/  LDS.U8 R28, [R7+0x1408] ;  /* 0x00140800071c7984 */ /* 0x000fe80000000000 */
[----:B------:R-:W4:Y:S01]  /*1850*/  LDS.U8 R51, [R7+0x1448] ;  /* 0x0014480007337984 */ /* 0x000f220000000000 */
[----:B--2---:R-:W-:-:S03]  /*1860*/  PRMT R12, R23, 0x7604, R12 ;  /* 0x00007604170c7816 */ /* 0x004fc6000000000c */
[----:B------:R-:W2:Y:S04]  /*1870*/  LDS.U8 R11, [R62+0x800] ;  /* 0x000800003e0b7984 */ /* 0x000ea80000000000 */
[----:B------:R-:W2:Y:S01]  /*1880*/  LDS.U8 R21, [R62+0x808] ;  /* 0x000808003e157984 */ /* 0x000ea20000000000 */
[----:B0-----:R-:W-:-:S03]  /*1890*/  PRMT R14, R29, 0x7604, R14 ;  /* 0x000076041d0e7816 */ /* 0x001fc6000000000e */
[----:B------:R-:W0:Y:S04]  /*18a0*/  LDS.U8 R25, [R62+0xc00] ;  /* 0x000c00003e197984 */ /* 0x000e280000000000 */
[----:B------:R-:W0:Y:S01]  /*18b0*/  LDS.U8 R31, [R62+0xc08] ;  /* 0x000c08003e1f7984 */ /* 0x000e220000000000 */
[----:B-1----:R-:W-:-:S03]  /*18c0*/  PRMT R20, R33, 0x7604, R20 ;  /* 0x0000760421147816 */ /* 0x002fc60000000014 */
[----:B------:R-:W1:Y:S04]  /*18d0*/  LDS.U8 R35, [R62+0x1000] ;  /* 0x001000003e237984 */ /* 0x000e680000000000 */
[----:B------:R-:W1:Y:S01]  /*18e0*/  LDS.U8 R41, [R62+0x1008] ;  /* 0x001008003e297984 */ /* 0x000e620000000000 */
[----:B------:R-:W-:-:S03]  /*18f0*/  PRMT R22, R39, 0x7604, R22 ;  /* 0x0000760427167816 */ /* 0x000fc60000000016 */
[----:B------:R-:W1:Y:S04]  /*1900*/  LDS.U8 R47, [R62+0x1400] ;  /* 0x001400003e2f7984 */ /* 0x000e680000000000 */
[----:B------:R-:W1:Y:S01]  /*1910*/  LDS.U8 R53, [R62+0x1408] ;  /* 0x001408003e357984 */ /* 0x000e620000000000 */
[----:B---3--:R-:W-:-:S03]  /*1920*/  PRMT R26, R45, 0x7604, R26 ;  /* 0x000076042d1a7816 */ /* 0x008fc6000000001a */
[----:B------:R-:W3:Y:S04]  /*1930*/  LDS.U8 R13, [R62+0x840] ;  /* 0x000840003e0d7984 */ /* 0x000ee80000000000 */
[----:B------:R-:W3:Y:S01]  /*1940*/  LDS.U8 R65, [R62+0x848] ;  /* 0x000848003e417984 */ /* 0x000ee20000000000 */
[----:B----4-:R-:W-:-:S03]  /*1950*/  PRMT R28, R51, 0x7604, R28 ;  /* 0x00007604331c7816 */ /* 0x010fc6000000001c */
[----:B------:R-:W4:Y:S01]  /*1960*/  LDS.U8 R27, [R62+0xc40] ;  /* 0x000c40003e1b7984 */ /* 0x000f220000000000 */
[----:B--2---:R-:W-:-:S03]  /*1970*/  PRMT R8, R11, 0x7054, R8 ;  /* 0x000070540b087816 */ /* 0x004fc60000000008 */
[----:B------:R-:W2:Y:S01]  /*1980*/  LDS.U8 R67, [R62+0xc48] ;  /* 0x000c48003e437984 */ /* 0x000ea20000000000 */
[----:B------:R-:W-:-:S03]  /*1990*/  PRMT R10, R21, 0x7054, R10 ;  /* 0x00007054150a7816 */ /* 0x000fc6000000000a */
[----:B------:R-:W2:Y:S01]  /*19a0*/  LDS.U8 R37, [R62+0x1040] ;  /* 0x001040003e257984 */ /* 0x000ea20000000000 */
[----:B0-----:R-:W-:-:S03]  /*19b0*/  PRMT R12, R25, 0x7054, R12 ;  /* 0x00007054190c7816 */ /* 0x001fc6000000000c */
[----:B------:R-:W0:Y:S01]  /*19c0*/  LDS.U8 R43, [R62+0x1048] ;  /* 0x001048003e2b7984 */ /* 0x000e220000000000 */
[----:B------:R-:W-:-:S03]  /*19d0*/  PRMT R14, R31, 0x7054, R14 ;  /* 0x000070541f0e7816 */ /* 0x000fc6000000000e */
[----:B------:R-:W0:Y:S01]  /*19e0*/  LDS.U8 R49, [R62+0x1440] ;  /* 0x001440003e317984 */ /* 0x000e220000000000 */
[----:B-1----:R-:W-:-:S03]  /*19f0*/  PRMT R20, R35, 0x7054, R20 ;  /* 0x0000705423147816 */ /* 0x002fc60000000014 */
[----:B------:R-:W1:Y:S01]  /*1a00*/  LDS.U8 R55, [R62+0x1448] ;  /* 0x001448003e377984 */ /* 0x000e620000000000 */
[----:B------:R-:W-:Y:S02]  /*1a10*/  PRMT R22, R41, 0x7054, R22 ;  /* 0x0000705429167816 */ /* 0x000fe40000000016 */
[----:B------:R-:W-:Y:S02]  /*1a20*/  PRMT R26, R47, 0x7054, R26 ;  /* 0x000070542f1a7816 */ /* 0x000fe4000000001a */
[----:B------:R-:W-:Y:S02]  /*1a30*/  PRMT R28, R53, 0x7054, R28 ;  /* 0x00007054351c7816 */ /* 0x000fe4000000001c */
[----:B---3--:R-:W-:Y:S02]  /*1a40*/  PRMT R64, R13, 0x654, R8 ;  /* 0x000006540d407816 */ /* 0x008fe40000000008 */
[----:B------:R-:W-:Y:S02]  /*1a50*/  PRMT R65, R65, 0x654, R10 ;  /* 0x0000065441417816 */ /* 0x000fe4000000000a */
[----:B----4-:R-:W-:-:S02]  /*1a60*/  PRMT R66, R27, 0x654, R12 ;  /* 0x000006541b427816 */ /* 0x010fc4000000000c */
[----:B--2---:R-:W-:Y:S02]  /*1a70*/  PRMT R67, R67, 0x654, R14 ;  /* 0x0000065443437816 */ /* 0x004fe4000000000e */
[----:B------:R-:W-:Y:S02]  /*1a80*/  PRMT R68, R37, 0x654, R20 ;  /* 0x0000065425447816 */ /* 0x000fe40000000014 */
[----:B0-----:R-:W-:Y:S02]  /*1a90*/  PRMT R69, R43, 0x654, R22 ;  /* 0x000006542b457816 */ /* 0x001fe40000000016 */
[----:B------:R-:W-:Y:S02]  /*1aa0*/  PRMT R70, R49, 0x654, R26 ;  /* 0x0000065431467816 */ /* 0x000fe4000000001a */
[----:B-1----:R-:W-:Y:S02]  /*1ab0*/  PRMT R71, R55, 0x654, R28 ;  /* 0x0000065437477816 */ /* 0x002fe4000000001c */
[----:B------:R-:W-:Y:S01]  /*1ac0*/  R2UR UR4, R24 ;  /* 0x00000000180472ca */ /* 0x000fe200000e0000 */
[----:B------:R-:W-:Y:S01]  /*1ad0*/  UMOV UR7, 0x40000040 ;  /* 0x4000004000077882 */ /* 0x000fe20000000000 */
[----:B------:R-:W-:-:S11]  /*1ae0*/  WARPGROUP.ARRIVE ;  /* 0x00000000000079c5 */ /* 0x000fd60000000000 */
[----:B------:R-:W-:-:S04]  /*1af0*/  USHF.R.U32.HI UR4, URZ, 0x4, UR4 ;  /* 0x000000043f047899 */ /* 0x000fc80008011604 */
[----:B------:R-:W-:-:S04]  /*1b00*/  ULOP3.LUT UR4, UR4, 0x3fff, URZ, 0xc0, !UPT ;  /* 0x00003fff04047892 */ /* 0x000fc8000f8ec03f */
[----:B------:R-:W-:-:S04]  /*1b10*/  ULOP3.LUT UR5, UR4, 0x10000, URZ, 0xfc, !UPT ;  /* 0x0001000004057892 */ /* 0x000fc8000f8efc3f */
[----:B------:R-:W-:-:S07]  /*1b20*/  ULEA UR4, UR39, UR5, 0x9 ;  /* 0x0000000527047291 */ /* 0x000fce000f8e483f */
[----:B------:R-:W-:Y:S02]  /*1b30*/  UMOV UR6, UR4 ;  /* 0x0000000400067c82 */ /* 0x000fe40008000000 */
[----:B------:R-:W-:Y:S01]  /*1b40*/  QGMMA.64x64x32.F32.E4M3.E4M3 R24, R64, gdesc[UR4], RZ, !UPT, gsb0 ;  /* 0x00e0000440187df3 */ /* 0x000fe2000c0008ff */
[----:B------:R-:W-:Y:S01]  /*1b50*/  UIADD3 UR6, UR4, 0x2, URZ ;  /* 0x0000000204067890 */ /* 0x000fe2000fffe03f */
[----:B------:R-:W-:Y:S01]  /*1b60*/  UMOV UR7, 0x40000040 ;  /* 0x4000004000077882 */ /* 0x000fe20000000000 */
[----:B------:R-:W-:Y:S02]  /*1b70*/  WARPGROUP.DEPBAR.LE gsb0, 0x0 ;  /* 0x00008000000079c5 */ /* 0x000fe40000010000 */
[----:B------:R-:W-:-:S06]  /*1b80*/  WARPGROUP.ARRIVE ;  /* 0x00000000000079c5 */ /* 0x000fcc0000000000 */
[----:B------:R-:W-:Y:S01]  /*1b90*/  QGMMA.64x64x32.F32.E4M3.E4M3 R24, R68, gdesc[UR4], R24, gsb0 ;  /* 0x00e0000444187df3 */ /* 0x000fe20008000818 */
[----:B------:R-:W-:Y:S01]  /*1ba0*/  UIADD3 UR6, UR4, 0x4, URZ ;  /* 0x0000000404067890 */ /* 0x000fe2000fffe03f */
[----:B------:R-:W-:Y:S01]  /*1bb0*/  UMOV UR7, 0x40000040 ;  /* 0x4000004000077882 */ /* 0x000fe20000000000 */
[----:B------:R-:W-:Y:S01]  /*1bc0*/  UIADD3 UR4, UR4, 0x6, URZ ;  /* 0x0000000604047890 */ /* 0x000fe2000fffe03f */
[----:B------:R-:W-:Y:S02]  /*1bd0*/  WARPGROUP.DEPBAR.LE gsb0, 0x0 ;  /* 0x00008000000079c5 */ /* 0x000fe40000010000 */
[----:B------:R-:W-:Y:S04]  /*1be0*/  LDS.U8 R8, [R7+0x1800] ;  /* 0x0018000007087984 */ /* 0x000fe80000000000 */
[----:B------:R-:W0:Y:S04]  /*1bf0*/  LDS.U8 R9, [R7+0x1840] ;  /* 0x0018400007097984 */ /* 0x000e280000000000 */
[----:B------:R-:W-:Y:S04]  /*1c00*/  LDS.U8 R10, [R7+0x1808] ;  /* 0x00180800070a7984 */ /* 0x000fe80000000000 */
[----:B------:R-:W1:Y:S04]  /*1c10*/  LDS.U8 R15, [R7+0x1848] ;  /* 0x00184800070f7984 */ /* 0x000e680000000000 */
[----:B------:R-:W-:Y:S04]  /*1c20*/  LDS.U8 R12, [R7+0x1c00] ;  /* 0x001c0000070c7984 */ /* 0x000fe80000000000 */
[----:B------:R-:W2:Y:S04]  /*1c30*/  LDS.U8 R23, [R7+0x1c40] ;  /* 0x001c400007177984 */ /* 0x000ea80000000000 */
[----:B------:R-:W-:Y:S04]  /*1c40*/  LDS.U8 R14, [R7+0x1c08] ;  /* 0x001c0800070e7984 */ /* 0x000fe80000000000 */
[----:B------:R-:W3:Y:S04]  /*1c50*/  LDS.U8 R67, [R7+0x1c48] ;  /* 0x001c480007437984 */ /* 0x000ee80000000000 */
[----:B------:R-:W4:Y:S04]  /*1c60*/  LDS.U8 R11, [R62+0x1800] ;  /* 0x001800003e0b7984 */ /* 0x000f280000000000 */
[----:B------:R-:W4:Y:S04]  /*1c70*/  LDS.U8 R21, [R62+0x1808] ;  /* 0x001808003e157984 */ /* 0x000f280000000000 */
[----:B------:R-:W4:Y:S04]  /*1c80*/  LDS.U8 R61, [R62+0x1c00] ;  /* 0x001c00003e3d7984 */ /* 0x000f280000000000 */
[----:B------:R-:W4:Y:S01]  /*1c90*/  LDS.U8 R69, [R62+0x1c08] ;  /* 0x001c08003e457984 */ /* 0x000f220000000000 */
[----:B0-----:R-:W-:-:S03]  /*1ca0*/  PRMT R8, R9, 0x7604, R8 ;  /* 0x0000760409087816 */ /* 0x001fc60000000008 */
[----:B------:R-:W0:Y:S04]  /*1cb0*/  LDS.U8 R13, [R62+0x1840] ;  /* 0x001840003e0d7984 */ /* 0x000e280000000000 */
[----:B------:R-:W0:Y:S01]  /*1cc0*/  LDS.U8 R65, [R62+0x1848] ;  /* 0x001848003e417984 */ /* 0x000e220000000000 */
[----:B-1----:R-:W-:-:S03]  /*1cd0*/  PRMT R10, R15, 0x7604, R10 ;  /* 0x000076040f0a7816 */ /* 0x002fc6000000000a */
[----:B------:R-:W1:Y:S04]  /*1ce0*/  LDS.U8 R63, [R62+0x1c40] ;  /* 0x001c40003e3f7984 */ /* 0x000e680000000000 */
[----:B------:R-:W1:Y:S01]  /*1cf0*/  LDS.U8 R71, [R62+0x1c48] ;  /* 0x001c48003e477984 */ /* 0x000e620000000000 */
[----:B--2---:R-:W-:Y:S02]  /*1d00*/  PRMT R12, R23, 0x7604, R12 ;  /* 0x00007604170c7816 */ /* 0x004fe4000000000c */
[----:B---3--:R-:W-:Y:S02]  /*1d10*/  PRMT R14, R67, 0x7604, R14 ;  /* 0x00007604430e7816 */ /* 0x008fe4000000000e */
[----:B----4-:R-:W-:Y:S02]  /*1d20*/  PRMT R8, R11, 0x7054, R8 ;  /* 0x000070540b087816 */ /* 0x010fe40000000008 */
[----:B------:R-:W-:-:S02]  /*1d30*/  PRMT R10, R21, 0x7054, R10 ;  /* 0x00007054150a7816 */ /* 0x000fc4000000000a */
[----:B------:R-:W-:Y:S02]  /*1d40*/  PRMT R12, R61, 0x7054, R12 ;  /* 0x000070543d0c7816 */ /* 0x000fe4000000000c */
[----:B------:R-:W-:Y:S02]  /*1d50*/  PRMT R14, R69, 0x7054, R14 ;  /* 0x00007054450e7816 */ /* 0x000fe4000000000e */
[----:B0-----:R-:W-:Y:S02]  /*1d60*/  PRMT R64, R13, 0x654, R8 ;  /* 0x000006540d407816 */ /* 0x001fe40000000008 */
[----:B------:R-:W-:Y:S02]  /*1d70*/  PRMT R65, R65, 0x654, R10 ;  /* 0x0000065441417816 */ /* 0x000fe4000000000a */
[----:B-1----:R-:W-:Y:S02]  /*1d80*/  PRMT R66, R63, 0x654, R12 ;  /* 0x000006543f427816 */ /* 0x002fe4000000000c */
[----:B------:R-:W-:-:S04]  /*1d90*/  PRMT R67, R71, 0x654, R14 ;  /* 0x0000065447437816 */ /* 0x000fc8000000000e */
[----:B------:R-:W-:-:S06]  /*1da0*/  WARPGROUP.ARRIVE ;  /* 0x00000000000079c5 */ /* 0x000fcc0000000000 */
[----:B------:R-:W-:Y:S01]  /*1db0*/  QGMMA.64x64x32.F32.E4M3.E4M3 R24, R64, gdesc[UR4], R24, gsb0 ;  /* 0x00e0000440187df3 */ /* 0x000fe20008000818 */
[----:B------:R-:W-:Y:S01]  /*1dc0*/  UMOV UR6, UR4 ;  /* 0x0000000400067c82 */ /* 0x000fe20008000000 */
[----:B------:R-:W-:Y:S01]  /*1dd0*/  UMOV UR7, 0x40000040 ;  /* 0x4000004000077882 */ /* 0x000fe20000000000 */
        /* <DEDUP_REMOVED lines=30> */
[----:B------:R-:W-:Y:S03]  /*1fc0*/  QGMMA.64x64x32.F32.E4M3.E4M3 R24, R64, gdesc[UR4], R24, gsb0 ;  /* 0x00e0000440187df3 */ /* 0x000fe60008000818 */
[----:B------:R-:W-:Y:S02]  /*1fd0*/  WARPGROUP.DEPBAR.LE gsb0, 0x0 ;  /* 0x00008000000079c5 */ /* 0x000fe40000010000 */
[----:B------:R-:W-:Y:S05]  /*1fe0*/  @!P2 BRA `(.L_x_23) ;  /* 0x000000140070a947 */ /* 0x000fea0003800000 */
[----:B------:R-:W-:Y:S05]  /*1ff0*/  @!P0 BRA `(.L_x_24) ;  /* 0x0000000000048947 */ /* 0x000fea0003800000 */
[----:B------:R-:W-:Y:S01]  /*2000*/  BPT.TRAP 0x1 ;  /* 0x000000040000795c */ /* 0x000fe20000300000 */
.L_x_24:
[----:B------:R-:W-:-:S05]  /*2010*/  IMAD.SHL.U32 R14, R3, 0x4000, RZ ;  /* 0x00004000030e7824 */ /* 0x000fca00078e00ff */
[----:B------:R-:W-:-:S05]  /*2020*/  IADD3 R7, R0, R14, R5 ;  /* 0x0000000e00077210 */ /* 0x000fca0007ffe005 */
[----:B------:R-:W-:Y:S01]  /*2030*/  IMAD.IADD R20, R4, 0x1, R7 ;  /* 0x0000000104147824 */ /* 0x000fe200078e0207 */
[----:B------:R-:W-:Y:S06]  /*2040*/  @P1 BRA `(.L_x_25) ;  /* 0x0000000000081947 */ /* 0x000fec0003800000 */
[----:B------:R-:W0:Y:S02]  /*2050*/  SYNCS.PHASECHK.TRANS64.TRYWAIT P1, [R6+URZ], R73 ;  /* 0x00000049060075a7 */ /* 0x000e24000802017f */
[----:B0-----:R-:W-:Y:S05]  /*2060*/  @!P1 BRA `(.L_x_26) ;  /* 0x0000006000a89947 */ /* 0x001fea0003800000 */
.L_x_25:
[----:B0-----:R-:W-:Y:S01]  /*2070*/  LDS.U8 R6, [R7+0x800] ;  /* 0x0008000007067984 */ /* 0x001fe20000000000 */
[----:B------:R-:W0:Y:S03]  /*2080*/  LDC R22, c[0x0][0x28c] ;  /* 0x0000a300ff167b82 */ /* 0x000e260000000800 */
[----:B------:R-:W1:Y:S04]  /*2090*/  LDS.U8 R9, [R7+0x840] ;  /* 0x0008400007097984 */ /* 0x000e680000000000 */
[----:B------:R-:W-:Y:S04]  /*20a0*/  LDS.U8 R8, [R7+0x808] ;  /* 0x0008080007087984 */ /* 0x000fe80000000000 */
[----:B------:R-:W2:Y:S04]  /*20b0*/  LDS.U8 R15, [R7+0x848] ;  /* 0x00084800070f7984 */ /* 0x000ea80000000000 */
[----:B------:R-:W-:Y:S04]  /*20c0*/  LDS.U8 R10, [R7+0xc00] ;  /* 0x000c0000070a7984 */ /* 0x000fe80000000000 */
[----:B------:R-:W3:Y:S04]  /*20d0*/  LDS.U8 R61, [R7+0xc40] ;  /* 0x000c4000073d7984 */ /* 0x000ee80000000000 */
[----:B------:R-:W-:Y:S01]  /*20e0*/  LDS.U8 R12, [R7+0xc08] ;  /* 0x000c0800070c7984 */ /* 0x000fe20000000000 */
[----:B0-----:R-:W-:-:S03]  /*20f0*/  ISETP.GE.AND P1, PT, R22, 0x101, PT ;  /* 0x000001011600780c */ /* 0x001fc60003f26270 */
[----:B------:R-:W0:Y:S04]  /*2100*/  LDS.U8 R67, [R7+0xc48] ;  /* 0x000c480007437984 */ /* 0x000e280000000000 */
[----:B------:R-:W4:Y:S04]  /*2110*/  LDS.U8 R11, [R20+0x800] ;  /* 0x00080000140b7984 */ /* 0x000f280000000000 */
[----:B------:R-:W4:Y:S04]  /*2120*/  LDS.U8 R21, [R20+0x808] ;  /* 0x0008080014157984 */ /* 0x000f280000000000 */
[----:B------:R-:W4:Y:S04]  /*2130*/  LDS.U8 R63, [R20+0xc00] ;  /* 0x000c0000143f7984 */ /* 0x000f280000000000 */
[----:B------:R-:W4:Y:S01]  /*2140*/  LDS.U8 R69, [R20+0xc08] ;  /* 0x000c080014457984 */ /* 0x000f220000000000 */
[----:B-1----:R-:W-:Y:S01]  /*2150*/  PRMT R6, R9, 0x7604, R6 ;  /* 0x0000760409067816 */ /* 0x002fe20000000006 */
[----:B------:R-:W-:-:S02]  /*2160*/  IMAD.U32 R9, RZ, RZ, UR39 ;  /* 0x00000027ff097e24 */ /* 0x000fc4000f8e00ff */
[----:B------:R-:W1:Y:S04]  /*2170*/  LDS.U8 R13, [R20+0x840] ;  /* 0x00084000140d7984 */ /* 0x000e680000000000 */
[----:B------:R-:W1:Y:S01]  /*2180*/  LDS.U8 R23, [R20+0x848] ;  /* 0x0008480014177984 */ /* 0x000e620000000000 */
[----:B--2---:R-:W-:-:S03]  /*2190*/  PRMT R8, R15, 0x7604, R8 ;  /* 0x000076040f087816 */ /* 0x004fc60000000008 */
[----:B------:R-:W2:Y:S04]  /*21a0*/  LDS.U8 R65, [R20+0xc40] ;  /* 0x000c400014417984 */ /* 0x000ea80000000000 */
[----:B------:R-:W2:Y:S01]  /*21b0*/  LDS.U8 R71, [R20+0xc48] ;  /* 0x000c480014477984 */ /* 0x000ea20000000000 */
[----:B---3--:R-:W-:Y:S02]  /*21c0*/  PRMT R10, R61, 0x7604, R10 ;  /* 0x000076043d0a7816 */ /* 0x008fe4000000000a */
[----:B0-----:R-:W-:Y:S02]  /*21d0*/  PRMT R12, R67, 0x7604, R12 ;  /* 0x00007604430c7816 */ /* 0x001fe4000000000c */
[----:B----4-:R-:W-:Y:S02]  /*21e0*/  PRMT R6, R11, 0x7054, R6 ;  /* 0x000070540b067816 */ /* 0x010fe40000000006 */
[----:B------:R-:W-:-:S02]  /*21f0*/  PRMT R8, R21, 0x7054, R8 ;  /* 0x0000705415087816 */ /* 0x000fc40000000008 */
[----:B------:R-:W-:Y:S02]  /*2200*/  PRMT R10, R63, 0x7054, R10 ;  /* 0x000070543f0a7816 */ /* 0x000fe4000000000a */
[----:B------:R-:W-:Y:S02]  /*2210*/  PRMT R12, R69, 0x7054, R12 ;  /* 0x00007054450c7816 */ /* 0x000fe4000000000c */
[----:B-1----:R-:W-:Y:S02]  /*2220*/  PRMT R68, R13, 0x654, R6 ;  /* 0x000006540d447816 */ /* 0x002fe40000000006 */
[----:B------:R-:W-:Y:S02]  /*2230*/  PRMT R69, R23, 0x654, R8 ;  /* 0x0000065417457816 */ /* 0x000fe40000000008 */
[----:B--2---:R-:W-:Y:S02]  /*2240*/  PRMT R70, R65, 0x654, R10 ;  /* 0x0000065441467816 */ /* 0x004fe4000000000a */
[----:B------:R-:W-:Y:S01]  /*2250*/  PRMT R71, R71, 0x654, R12 ;  /* 0x0000065447477816 */ /* 0x000fe2000000000c */
[----:B------:R-:W-:Y:S06]  /*2260*/  @!P1 BRA `(.L_x_27) ;  /* 0x0000000800e49947 */ /* 0x000fec0003800000 */
[----:B------:R-:W-:Y:S01]  /*2270*/  R2UR UR7, R3 ;  /* 0x00000000030772ca */ /* 0x000fe200000e0000 */
[----:B------:R-:W-:Y:S01]  /*2280*/  UIADD3 UR4, UR40, -0x1, URZ ;  /* 0xffffffff28047890 */ /* 0x000fe2000fffe03f */
[----:B------:R-:W-:-:S05]  /*2290*/  IMAD.U32 R9, RZ, RZ, UR39 ;  /* 0x00000027ff097e24 */ /* 0x000fca000f8e00ff */
[----:B------:R-:W-:-:S08]  /*22a0*/  IMAD.U32 R6, RZ, RZ, UR4 ;  /* 0x00000004ff067e24 */ /* 0x000fd0000f8e00ff */
.L_x_35:
[----:B------:R-:W-:-:S04]  /*22b0*/  UIADD3 UR4, UR7, 0x1, URZ ;  /* 0x0000000107047890 */ /* 0x000fc8000fffe03f */
[----:B------:R-:W-:-:S04]  /*22c0*/  UISETP.NE.AND UP0, UPT, UR4, 0x9, UPT ;  /* 0x000000090400788c */ /* 0x000fc8000bf05270 */
[----:B------:R-:W-:Y:S02]  /*22d0*/  USEL UR6, URZ, 0x1, UP0 ;  /* 0x000000013f067887 */ /* 0x000fe40008000000 */
[----:B------:R-:W-:-:S04]  /*22e0*/  USEL UR4, UR4, URZ, UP0 ;  /* 0x0000003f04047287 */ /* 0x000fc80008000000 */
[----:B------:R-:W-:Y:S02]  /*22f0*/  LOP3.LUT R72, R72, UR6, RZ, 0x3c, !PT ;  /* 0x0000000648487c12 */ /* 0x000fe4000f8e3cff */
[----:B------:R-:W-:Y:S01]  /*2300*/  IMAD.U32 R3, RZ, RZ, UR4 ;  /* 0x00000004ff037e24 */ /* 0x000fe2000f8e00ff */
[----:B------:R-:W-:Y:S06]  /*2310*/  @!P0 BRA `(.L_x_28) ;  /* 0x0000000000048947 */ /* 0x000fec0003800000 */
[----:B------:R-:W-:Y:S01]  /*2320*/  BPT.TRAP 0x1 ;  /* 0x000000040000795c */ /* 0x000fe20000300000 */
.L_x_28:
[----:B------:R-:W0:Y:S01]  /*2330*/  S2UR UR6, SR_CgaCtaId ;  /* 0x00000000000679c3 */ /* 0x000e220000008800 */
[----:B------:R-:W-:Y:S01]  /*2340*/  UMOV UR4, 0x400 ;  /* 0x0000040000047882 */ /* 0x000fe20000000000 */
[----:B------:R-:W-:Y:S01]  /*2350*/  SHF.L.U32 R76, R72, 0x1f, RZ ;  /* 0x0000001f484c7819 */ /* 0x000fe200000006ff */
[----:B------:R-:W-:Y:S01]  /*2360*/  IMAD.U32 R8, RZ, RZ, UR7 ;  /* 0x00000007ff087e24 */ /* 0x000fe2000f8e00ff */
[----:B------:R-:W-:-:S03]  /*2370*/  UMOV UR11, 0x40000040 ;  /* 0x40000040000b7882 */ /* 0x000fc60000000000 */
[----:B------:R-:W-:Y:S01]  /*2380*/  IMAD R7, R8, 0x4000, R5 ;  /* 0x0000400008077824 */ /* 0x000fe200078e0205 */
[----:B0-----:R-:W-:Y:S02]  /*2390*/  ULEA UR4, UR6, UR4, 0x18 ;  /* 0x0000000406047291 */ /* 0x001fe4000f8ec03f */
[----:B------:R-:W-:-:S03]  /*23a0*/  ULEA UR6, UR7, UR5, 0x9 ;  /* 0x0000000507067291 */ /* 0x000fc6000f8e483f */
[----:B------:R-:W-:Y:S01]  /*23b0*/  UMOV UR7, 0x40000040 ;  /* 0x4000004000077882 */ /* 0x000fe20000000000 */
[----:B------:R-:W-:Y:S01]  /*23c0*/  IMAD.U32 R0, RZ, RZ, UR4 ;  /* 0x00000004ff007e24 */ /* 0x000fe2000f8e00ff */
[----:B------:R-:W-:-:S03]  /*23d0*/  UIADD3 UR4, UR6, 0x2, URZ ;  /* 0x0000000206047890 */ /* 0x000fc6000fffe03f */
[----:B------:R-:W-:Y:S02]  /*23e0*/  IMAD R21, R3, 0x8, R0 ;  /* 0x0000000803157824 */ /* 0x000fe400078e0200 */
[----:B------:R-:W-:Y:S02]  /*23f0*/  IMAD.IADD R23, R0, 0x1, R7 ;  /* 0x0000000100177824 */ /* 0x000fe400078e0207 */
[----:B------:R0:W1:Y:S01]  /*2400*/  SYNCS.PHASECHK.TRANS64.TRYWAIT P1, [R21+URZ], R76 ;  /* 0x0000004c150075a7 */ /* 0x000062000802017f */
[----:B------:R-:W-:Y:S01]  /*2410*/  WARPGROUP.ARRIVE ;  /* 0x00000000000079c5 */ /* 0x000fe20000000000 */
[----:B------:R-:W-:Y:S01]  /*2420*/  IMAD.IADD R61, R4, 0x1, R23 ;  /* 0x00000001043d7824 */ /* 0x000fe200078e0217 */
[----:B------:R-:W-:-:S04]  /*2430*/  UMOV UR10, UR4 ;  /* 0x00000004000a7c82 */ /* 0x000fc80008000000 */
[----:B------:R-:W-:Y:S03]  /*2440*/  QGMMA.64x64x32.F32.E4M3.E4M3 R24, R68, gdesc[UR4], R24, gsb0 ;  /* 0x00e0000444187df3 */ /* 0x000fe60008000818 */
[----:B------:R-:W-:Y:S02]  /*2450*/  WARPGROUP.DEPBAR.LE gsb0, 0x0 ;  /* 0x00008000000079c5 */ /* 0x000fe40000010000 */
[----:B------:R-:W-:Y:S04]  /*2460*/  LDS.U8 R7, [R23+0x1000] ;  /* 0x0010000017077984 */ /* 0x000fe80000000000 */
[----:B------:R-:W2:Y:S04]  /*2470*/  LDS.U8 R8, [R23+0x1040] ;  /* 0x0010400017087984 */ /* 0x000ea80000000000 */
[----:B------:R-:W-:Y:S04]  /*2480*/  LDS.U8 R11, [R23+0x1008] ;  /* 0x00100800170b7984 */ /* 0x000fe80000000000 */
[----:B------:R-:W3:Y:S04]  /*2490*/  LDS.U8 R14, [R23+0x1048] ;  /* 0x00104800170e7984 */ /* 0x000ee80000000000 */
[----:B------:R-:W-:Y:S04]  /*24a0*/  LDS.U8 R13, [R23+0x1400] ;  /* 0x00140000170d7984 */ /* 0x000fe80000000000 */
[----:B------:R-:W4:Y:S04]  /*24b0*/  LDS.U8 R62, [R23+0x1440] ;  /* 0x00144000173e7984 */ /* 0x000f280000000000 */
[----:B------:R-:W-:Y:S04]  /*24c0*/  LDS.U8 R15, [R23+0x1408] ;  /* 0x00140800170f7984 */ /* 0x000fe80000000000 */
[----:B------:R-:W0:Y:S04]  /*24d0*/  LDS.U8 R66, [R23+0x1448] ;  /* 0x0014480017427984 */ /* 0x000e280000000000 */
[----:B------:R-:W1:Y:S04]  /*24e0*/  LDS.U8 R10, [R61+0x1000] ;  /* 0x001000003d0a7984 */ /* 0x000e680000000000 */
[----:B------:R-:W1:Y:S04]  /*24f0*/  LDS.U8 R20, [R61+0x1008] ;  /* 0x001008003d147984 */ /* 0x000e680000000000 */
[----:B------:R-:W1:Y:S04]  /*2500*/  LDS.U8 R64, [R61+0x1400] ;  /* 0x001400003d407984 */ /* 0x000e680000000000 */
[----:B------:R-:W1:Y:S01]  /*2510*/  LDS.U8 R68, [R61+0x1408] ;  /* 0x001408003d447984 */ /* 0x000e620000000000 */
[----:B--2---:R-:W-:-:S03]  /*2520*/  PRMT R7, R8, 0x7604, R7 ;  /* 0x0000760408077816 */ /* 0x004fc60000000007 */
[----:B------:R-:W2:Y:S04]  /*2530*/  LDS.U8 R12, [R61+0x1040] ;  /* 0x001040003d0c7984 */ /* 0x000ea80000000000 */
[----:B------:R-:W2:Y:S01]  /*2540*/  LDS.U8 R22, [R61+0x1048] ;  /* 0x001048003d167984 */ /* 0x000ea20000000000 */
[----:B---3--:R-:W-:-:S03]  /*2550*/  PRMT R11, R14, 0x7604, R11 ;  /* 0x000076040e0b7816 */ /* 0x008fc6000000000b */
[----:B------:R-:W3:Y:S04]  /*2560*/  LDS.U8 R70, [R61+0x1440] ;  /* 0x001440003d467984 */ /* 0x000ee80000000000 */
[----:B------:R-:W3:Y:S01]  /*2570*/  LDS.U8 R74, [R61+0x1448] ;  /* 0x001448003d4a7984 */ /* 0x000ee20000000000 */
[----:B----4-:R-:W-:Y:S02]  /*2580*/  PRMT R13, R62, 0x7604, R13 ;  /* 0x000076043e0d7816 */ /* 0x010fe4000000000d */
[----:B0-----:R-:W-:Y:S02]  /*2590*/  PRMT R15, R66, 0x7604, R15 ;  /* 0x00007604420f7816 */ /* 0x001fe4000000000f */
[----:B-1----:R-:W-:Y:S02]  /*25a0*/  PRMT R7, R10, 0x7054, R7 ;  /* 0x000070540a077816 */ /* 0x002fe40000000007 */
[----:B------:R-:W-:-:S02]  /*25b0*/  PRMT R11, R20, 0x7054, R11 ;  /* 0x00007054140b7816 */ /* 0x000fc4000000000b */
[----:B------:R-:W-:Y:S02]  /*25c0*/  PRMT R13, R64, 0x7054, R13 ;  /* 0x00007054400d7816 */ /* 0x000fe4000000000d */
[----:B------:R-:W-:Y:S02]  /*25d0*/  PRMT R15, R68, 0x7054, R15 ;  /* 0x00007054440f7816 */ /* 0x000fe4000000000f */
[----:B--2---:R-:W-:Y:S02]  /*25e0*/  PRMT R68, R12, 0x654, R7 ;  /* 0x000006540c447816 */ /* 0x004fe40000000007 */
[----:B------:R-:W-:Y:S02]  /*25f0*/  PRMT R69, R22, 0x654, R11 ;  /* 0x0000065416457816 */ /* 0x000fe4000000000b */
[----:B---3--:R-:W-:Y:S02]  /*2600*/  PRMT R70, R70, 0x654, R13 ;  /* 0x0000065446467816 */ /* 0x008fe4000000000d */
[----:B------:R-:W-:-:S04]  /*2610*/  PRMT R71, R74, 0x654, R15 ;  /* 0x000006544a477816 */ /* 0x000fc8000000000f */
[----:B------:R-:W-:-:S06]  /*2620*/  WARPGROUP.ARRIVE ;  /* 0x00000000000079c5 */ /* 0x000fcc0000000000 */
[----:B------:R-:W-:Y:S03]  /*2630*/  QGMMA.64x64x32.F32.E4M3.E4M3 R24, R68, gdesc[UR8], R24, gsb0 ;  /* 0x00e0000844187df3 */ /* 0x000fe60008000818 */
        /* <DEDUP_REMOVED lines=28> */
[----:B------:R-:W-:Y:S01]  /*2800*/  PRMT R67, R74, 0x654, R15 ;  /* 0x000006544a437816 */ /* 0x000fe2000000000f */
[----:B------:R-:W-:Y:S06]  /*2810*/  @!P0 BRA `(.L_x_29) ;  /* 0x0000000000048947 */ /* 0x000fec0003800000 */
[----:B------:R-:W-:Y:S01]  /*2820*/  BPT.TRAP 0x1 ;  /* 0x000000040000795c */ /* 0x000fe20000300000 */
.L_x_29:
[----:B------:R-:W-:Y:S01]  /*2830*/  IMAD R7, R9, 0x8, R0 ;  /* 0x0000000809077824 */ /* 0x000fe200078e0200 */
[----:B------:R-:W-:-:S03]  /*2840*/  ISETP.GT.U32.AND P2, PT, R19, 0x1, PT ;  /* 0x000000011300780c */ /* 0x000fc60003f44070 */
[----:B------:R-:W-:-:S05]  /*2850*/  VIADD R7, R7, 0x48 ;  /* 0x0000004807077836 */ /* 0x000fca0000000000 */
[----:B------:R-:W-:-:S04]  /*2860*/  PRMT R7, RZ, 0x654, R7 ;  /* 0x00000654ff077816 */ /* 0x000fc80000000007 */
[----:B------:R0:W-:Y:S01]  /*2870*/  SYNCS.ARRIVE.TRANS64.RED.A1T0 RZ, [R7+URZ], RZ ;  /* 0x000000ff07ff79a7 */ /* 0x0001e2000810043f */
[----:B------:R-:W-:Y:S05]  /*2880*/  @P2 BRA `(.L_x_30) ;  /* 0x0000000000042947 */ /* 0x000fea0003800000 */
[----:B------:R-:W-:Y:S01]  /*2890*/  BPT.TRAP 0x1 ;  /* 0x000000040000795c */ /* 0x000fe20000300000 */
.L_x_30:
[----:B------:R-:W-:Y:S01]  /*28a0*/  UIADD3 UR4, UR6, 0x4, URZ ;  /* 0x0000000406047890 */ /* 0x000fe2000fffe03f */
[----:B------:R-:W-:Y:S01]  /*28b0*/  WARPGROUP.ARRIVE ;  /* 0x00000000000079c5 */ /* 0x000fe20000000000 */
[----:B------:R-:W-:Y:S01]  /*28c0*/  UMOV UR11, 0x40000040 ;  /* 0x40000040000b7882 */ /* 0x000fe20000000000 */
[----:B------:R-:W-:-:S04]  /*28d0*/  VIADD R9, R9, 0x1 ;  /* 0x0000000109097836 */ /* 0x000fc80000000000 */
[----:B------:R-:W-:Y:S01]  /*28e0*/  UMOV UR10, UR4 ;  /* 0x00000004000a7c82 */ /* 0x000fe20008000000 */
[C---:B------:R-:W-:Y:S01]  /*28f0*/  ISETP.NE.AND P2, PT, R9.reuse, 0x9, PT ;  /* 0x000000090900780c */ /* 0x040fe20003f45270 */
[----:B------:R-:W-:Y:S03]  /*2900*/  QGMMA.64x64x32.F32.E4M3.E4M3 R24, R64, gdesc[UR8], R24, gsb0 ;  /* 0x00e0000840187df3 */ /* 0x000fe60008000818 */
[----:B------:R-:W-:Y:S01]  /*2910*/  SEL R9, R9, RZ, P2 ;  /* 0x000000ff09097207 */ /* 0x000fe20001000000 */
[----:B------:R-:W-:Y:S02]  /*2920*/  WARPGROUP.DEPBAR.LE gsb0, 0x0 ;  /* 0x00008000000079c5 */ /* 0x000fe40000010000 */
[----:B0-----:R-:W-:Y:S04]  /*2930*/  LDS.U8 R7, [R23+0x2000] ;  /* 0x0020000017077984 */ /* 0x001fe80000000000 */
        /* <DEDUP_REMOVED lines=29> */
.L_x_31:
[----:B------:R-:W-:Y:S01]  /*2b10*/  IMAD.SHL.U32 R14, R3, 0x4000, RZ ;  /* 0x00004000030e7824 */ /* 0x000fe200078e00ff */
[----:B------:R-:W-:Y:S04]  /*2b20*/  BSSY B0, `(.L_x_32) ;  /* 0x0000005000007945 */ /* 0x000fe80003800000 */
[----:B------:R-:W-:Y:S01]  /*2b30*/  IADD3 R23, R0, R14, R5 ;  /* 0x0000000e00177210 */ /* 0x000fe20007ffe005 */
[----:B------:R-:W-:Y:S06]  /*2b40*/  @P1 BRA `(.L_x_33) ;  /* 0x0000000000081947 */ /* 0x000fec0003800000 */
[----:B------:R-:W0:Y:S02]  /*2b50*/  SYNCS.PHASECHK.TRANS64.TRYWAIT P1, [R21+URZ], R76 ;  /* 0x0000004c150075a7 */ /* 0x000e24000802017f */
[----:B0-----:R-:W-:Y:S05]  /*2b60*/  @!P1 BRA `(.L_x_34) ;  /* 0x0000005400fc9947 */ /* 0x001fea0003800000 */
.L_x_33:
[----:B------:R-:W-:Y:S05]  /*2b70*/  BSYNC B0 ;  /* 0x0000000000007941 */ /* 0x000fea0003800000 */
.L_x_32:
[----:B------:R-:W-:Y:S01]  /*2b80*/  IMAD.IADD R61, R4, 0x1, R23 ;  /* 0x00000001043d7824 */ /* 0x000fe200078e0217 */
[----:B------:R-:W-:Y:S01]  /*2b90*/  LDS.U8 R7, [R23+0x800] ;  /* 0x0008000017077984 */ /* 0x000fe20000000000 */
[----:B------:R-:W-:Y:S05]  /*2ba0*/  WARPSYNC.ALL ;  /* 0x0000000000007948 */ /* 0x000fea0003800000 */
[----:B------:R-:W1:Y:S04]  /*2bb0*/  LDS.U8 R8, [R23+0x840] ;  /* 0x0008400017087984 */ /* 0x000e680000000000 */
[----:B------:R-:W-:Y:S04]  /*2bc0*/  LDS.U8 R11, [R23+0x808] ;  /* 0x00080800170b7984 */ /* 0x000fe80000000000 */
[----:B------:R-:W2:Y:S04]  /*2bd0*/  LDS.U8 R12, [R23+0x848] ;  /* 0x00084800170c7984 */ /* 0x000ea80000000000 */
[----:B------:R-:W-:Y:S04]  /*2be0*/  LDS.U8 R13, [R23+0xc00] ;  /* 0x000c0000170d7984 */ /* 0x000fe80000000000 */
[----:B------:R-:W3:Y:S04]  /*2bf0*/  LDS.U8 R62, [R23+0xc40] ;  /* 0x000c4000173e7984 */ /* 0x000ee80000000000 */
[----:B0-----:R-:W-:Y:S04]  /*2c00*/  LDS.U8 R21, [R23+0xc08] ;  /* 0x000c080017157984 */ /* 0x001fe80000000000 */
[----:B------:R-:W0:Y:S04]  /*2c10*/  LDS.U8 R74, [R23+0xc48] ;  /* 0x000c4800174a7984 */ /* 0x000e280000000000 */
[----:B------:R-:W4:Y:S04]  /*2c20*/  LDS.U8 R10, [R61+0x800] ;  /* 0x000800003d0a7984 */ /* 0x000f280000000000 */
[----:B------:R-:W4:Y:S04]  /*2c30*/  LDS.U8 R20, [R61+0x808] ;  /* 0x000808003d147984 */ /* 0x000f280000000000 */
[----:B------:R-:W4:Y:S04]  /*2c40*/  LDS.U8 R70, [R61+0xc00] ;  /* 0x000c00003d467984 */ /* 0x000f280000000000 */
[----:B------:R-:W4:Y:S01]  /*2c50*/  LDS.U8 R76, [R61+0xc08] ;  /* 0x000c08003d4c7984 */ /* 0x000f220000000000 */
[----:B-1----:R-:W-:-:S03]  /*2c60*/  PRMT R7, R8, 0x7604, R7 ;  /* 0x0000760408077816 */ /* 0x002fc60000000007 */
        /* <DEDUP_REMOVED lines=15> */
[----:B------:R-:W-:Y:S01]  /*2d60*/  UIADD3 UR4, UR6, 0x6, URZ ;  /* 0x0000000606047890 */ /* 0x000fe2000fffe03f */
[----:B------:R-:W-:Y:S01]  /*2d70*/  WARPGROUP.ARRIVE ;  /* 0x00000000000079c5 */ /* 0x000fe20000000000 */
[----:B------:R-:W-:Y:S01]  /*2d80*/  UMOV UR7, 0x40000040 ;  /* 0x4000004000077882 */ /* 0x000fe20000000000 */
[C---:B------:R-:W-:Y:S01]  /*2d90*/  ISETP.GT.AND P1, PT, R6.reuse, 0x2, PT ;  /* 0x000000020600780c */ /* 0x040fe20003f24270 */
[----:B------:R-:W-:-:S03]  /*2da0*/  VIADD R6, R6, 0xffffffff ;  /* 0xffffffff06067836 */ /* 0x000fc60000000000 */
[----:B------:R-:W-:Y:S02]  /*2db0*/  UMOV UR6, UR4 ;  /* 0x0000000400067c82 */ /* 0x000fe40008000000 */
[----:B------:R-:W-:Y:S01]  /*2dc0*/  QGMMA.64x64x32.F32.E4M3.E4M3 R24, R64, gdesc[UR4], R24, gsb0 ;  /* 0x00e0000440187df3 */ /* 0x000fe20008000818 */
[----:B------:R-:W-:Y:S02]  /*2dd0*/  R2UR UR7, R3 ;  /* 0x00000000030772ca */ /* 0x000fe400000e0000 */
[----:B------:R-:W-:-:S04]  /*2de0*/  WARPGROUP.DEPBAR.LE gsb0, 0x0 ;  /* 0x00008000000079c5 */ /* 0x000fc80000010000 */
[----:B------:R-:W-:Y:S09]  /*2df0*/  @P1 BRA `(.L_x_35) ;  /* 0xfffffff4002c1947 */ /* 0x000ff2000383ffff */
.L_x_27:
[----:B------:R-:W-:Y:S01]  /*2e00*/  IMAD.MOV.U32 R7, RZ, RZ, 0x40000040 ;  /* 0x40000040ff077424 */ /* 0x000fe200078e00ff */
[----:B------:R-:W-:Y:S01]  /*2e10*/  LEA R6, R3, UR5, 0x9 ;  /* 0x0000000503067c11 */ /* 0x000fe2000f8e48ff */
[----:B------:R-:W-:Y:S01]  /*2e20*/  WARPGROUP.ARRIVE ;  /* 0x00000000000079c5 */ /* 0x000fe20000000000 */
[----:B------:R-:W-:Y:S01]  /*2e30*/  IADD3 R21, R0, R14, R5 ;  /* 0x0000000e00157210 */ /* 0x000fe20007ffe005 */
[----:B------:R-:W-:Y:S01]  /*2e40*/  IMAD.MOV.U32 R5, RZ, RZ, 0x40000040 ;  /* 0x40000040ff057424 */ /* 0x000fe200078e00ff */
[----:B------:R-:W-:Y:S02]  /*2e50*/  R2UR UR6, R6 ;  /* 0x00000000060672ca */ /* 0x000fe400000e0000 */
[----:B------:R-:W-:Y:S01]  /*2e60*/  R2UR UR7, R7 ;  /* 0x00000000070772ca */ /* 0x000fe200000e0000 */
[----:B------:R-:W-:Y:S02]  /*2e70*/  IMAD.IADD R23, R4, 0x1, R21 ;  /* 0x0000000104177824 */ /* 0x000fe400078e0215 */
[----:B------:R-:W-:-:S10]  /*2e80*/  VIADD R4, R6, 0x2 ;  /* 0x0000000206047836 */ /* 0x000fd40000000000 */
[----:B------:R-:W-:Y:S01]  /*2e90*/  QGMMA.64x64x32.F32.E4M3.E4M3 R24, R68, gdesc[UR4], R24, gsb0 ;  /* 0x00e0000444187df3 */ /* 0x000fe20008000818 */
[----:B------:R-:W-:Y:S02]  /*2ea0*/  R2UR UR6, R4 ;  /* 0x00000000040672ca */ /* 0x000fe400000e0000 */
[----:B------:R-:W-:Y:S01]  /*2eb0*/  R2UR UR7, R5 ;  /* 0x00000000050772ca */ /* 0x000fe200000e0000 */
        /* <DEDUP_REMOVED lines=62> */
.L_x_36:
[----:B------:R-:W-:Y:S01]  /*32a0*/  IMAD R9, R9, 0x8, R0 ;  /* 0x0000000809097824 */ /* 0x000fe200078e0200 */
[----:B------:R-:W-:-:S03]  /*32b0*/  ISETP.GT.U32.AND P1, PT, R19, 0x1, PT ;  /* 0x000000011300780c */ /* 0x000fc60003f24070 */
[----:B------:R-:W-:-:S05]  /*32c0*/  VIADD R9, R9, 0x48 ;  /* 0x0000004809097836 */ /* 0x000fca0000000000 */
[----:B------:R-:W-:-:S04]  /*32d0*/  PRMT R9, RZ, 0x654, R9 ;  /* 0x00000654ff097816 */ /* 0x000fc80000000009 */
[----:B------:R0:W-:Y:S01]  /*32e0*/  SYNCS.ARRIVE.TRANS64.RED.A1T0 RZ, [R9+URZ], RZ ;  /* 0x000000ff09ff79a7 */ /* 0x0001e2000810043f */
[----:B------:R-:W-:Y:S05]  /*32f0*/  @P1 BRA `(.L_x_37) ;  /* 0x0000000000041947 */ /* 0x000fea0003800000 */
[----:B------:R-:W-:Y:S01]  /*3300*/  BPT.TRAP 0x1 ;  /* 0x000000040000795c */ /* 0x000fe20000300000 */
.L_x_37:
[C---:B------:R-:W-:Y:S01]  /*3310*/  VIADD R4, R6.reuse, 0x4 ;  /* 0x0000000406047836 */ /* 0x040fe20000000000 */
[----:B------:R-:W-:Y:S01]  /*3320*/  WARPGROUP.ARRIVE ;  /* 0x00000000000079c5 */ /* 0x000fe20000000000 */
[----:B------:R-:W-:Y:S02]  /*3330*/  IMAD.MOV.U32 R5, RZ, RZ, 0x40000040 ;  /* 0x40000040ff057424 */ /* 0x000fe400078e00ff */
[----:B------:R-:W-:Y:S01]  /*3340*/  VIADD R6, R6, 0x6 ;  /* 0x0000000606067836 */ /* 0x000fe20000000000 */
[----:B------:R-:W-:Y:S01]  /*3350*/  R2UR UR6, R4 ;  /* 0x00000000040672ca */ /* 0x000fe200000e0000 */
[----:B------:R-:W-:Y:S01]  /*3360*/  IMAD.MOV.U32 R7, RZ, RZ, 0x40000040 ;  /* 0x40000040ff077424 */ /* 0x000fe200078e00ff */
[----:B------:R-:W-:-:S13]  /*3370*/  R2UR UR7, R5 ;  /* 0x00000000050772ca */ /* 0x000fda00000e0000 */
[----:B------:R-:W-:Y:S01]  /*3380*/  QGMMA.64x64x32.F32.E4M3.E4M3 R24, R64, gdesc[UR4], R24, gsb0 ;  /* 0x00e0000440187df3 */ /* 0x000fe20008000818 */
[----:B------:R-:W-:Y:S02]  /*3390*/  R2UR UR6, R6 ;  /* 0x00000000060672ca */ /* 0x000fe400000e0000 */
[----:B------:R-:W-:Y:S01]  /*33a0*/  R2UR UR7, R7 ;  /* 0x00000000070772ca */ /* 0x000fe200000e0000 */
[----:B------:R-:W-:Y:S02]  /*33b0*/  WARPGROUP.DEPBAR.LE gsb0, 0x0 ;  /* 0x00008000000079c5 */ /* 0x000fe40000010000 */
[----:B------:R-:W-:Y:S04]  /*33c0*/  LDS.U8 R3, [R21+0x2000] ;  /* 0x0020000015037984 */ /* 0x000fe80000000000 */
[----:B------:R-:W1:Y:S04]  /*33d0*/  LDS.U8 R4, [R21+0x2040] ;  /* 0x0020400015047984 */ /* 0x000e680000000000 */
[----:B------:R-:W-:Y:S04]  /*33e0*/  LDS.U8 R5, [R21+0x2008] ;  /* 0x0020080015057984 */ /* 0x000fe80000000000 */
[----:B------:R-:W2:Y:S04]  /*33f0*/  LDS.U8 R10, [R21+0x2048] ;  /* 0x00204800150a7984 */ /* 0x000ea80000000000 */
[----:B0-----:R-:W-:Y:S04]  /*3400*/  LDS.U8 R9, [R21+0x2400] ;  /* 0x0024000015097984 */ /* 0x001fe80000000000 */
[----:B------:R-:W0:Y:S04]  /*3410*/  LDS.U8 R20, [R21+0x2440] ;  /* 0x0024400015147984 */ /* 0x000e280000000000 */
[----:B------:R-:W-:Y:S04]  /*3420*/  LDS.U8 R11, [R21+0x2408] ;  /* 0x00240800150b7984 */ /* 0x000fe80000000000 */
[----:B------:R-:W3:Y:S04]  /*3430*/  LDS.U8 R62, [R21+0x2448] ;  /* 0x00244800153e7984 */ /* 0x000ee80000000000 */
        /* <DEDUP_REMOVED lines=10> */
[----:B0-----:R-:W-:Y:S02]  /*34e0*/  PRMT R9, R20, 0x7604, R9 ;  /* 0x0000760414097816 */ /* 0x001fe40000000009 */
[----:B---3--:R-:W-:Y:S02]  /*34f0*/  PRMT R11, R62, 0x7604, R11 ;  /* 0x000076043e0b7816 */ /* 0x008fe4000000000b */
[----:B----4-:R-:W-:Y:S02]  /*3500*/  PRMT R3, R8, 0x7054, R3 ;  /* 0x0000705408037816 */ /* 0x010fe40000000003 */
[----:B------:R-:W-:-:S02]  /*3510*/  PRMT R5, R12, 0x7054, R5 ;  /* 0x000070540c057816 */ /* 0x000fc40000000005 */
[----:B------:R-:W-:Y:S02]  /*3520*/  PRMT R9, R22, 0x7054, R9 ;  /* 0x0000705416097816 */ /* 0x000fe40000000009 */
[----:B------:R-:W-:Y:S02]  /*3530*/  PRMT R11, R68, 0x7054, R11 ;  /* 0x00007054440b7816 */ /* 0x000fe4000000000b */
[----:B-1----:R-:W-:Y:S02]  /*3540*/  PRMT R64, R64, 0x654, R3 ;  /* 0x0000065440407816 */ /* 0x002fe40000000003 */
[----:B------:R-:W-:Y:S02]  /*3550*/  PRMT R65, R14, 0x654, R5 ;  /* 0x000006540e417816 */ /* 0x000fe40000000005 */
[----:B--2---:R-:W-:Y:S02]  /*3560*/  PRMT R66, R66, 0x654, R9 ;  /* 0x0000065442427816 */ /* 0x004fe40000000009 */
[----:B------:R-:W-:-:S04]  /*3570*/  PRMT R67, R70, 0x654, R11 ;  /* 0x0000065446437816 */ /* 0x000fc8000000000b */
[----:B------:R-:W-:-:S06]  /*3580*/  WARPGROUP.ARRIVE ;  /* 0x00000000000079c5 */ /* 0x000fcc0000000000 */
[----:B------:R-:W-:Y:S03]  /*3590*/  QGMMA.64x64x32.F32.E4M3.E4M3 R24, R64, gdesc[UR4], R24, gsb0 ;  /* 0x00e0000440187df3 */ /* 0x000fe60008000818 */
[----:B------:R-:W-:Y:S02]  /*35a0*/  WARPGROUP.DEPBAR.LE gsb0, 0x0 ;  /* 0x00008000000079c5 */ /* 0x000fe40000010000 */
.L_x_23:
[----:B------:R-:W-:Y:S05]  /*35b0*/  @!P0 BRA `(.L_x_38) ;  /* 0x0000000000048947 */ /* 0x000fea0003800000 */
[----:B------:R-:W-:Y:S01]  /*35c0*/  BPT.TRAP 0x1 ;  /* 0x000000040000795c */ /* 0x000fe20000300000 */
.L_x_38:
[----:B------:R-:W-:Y:S01]  /*35d0*/  UIADD3 UR39, UR40, UR39, URZ ;  /* 0x0000002728277290 */ /* 0x000fe2000fffe03f */
[----:B------:R-:W-:-:S03]  /*35e0*/  ISETP.GT.U32.AND P0, PT, R19, 0x1, PT ;  /* 0x000000011300780c */ /* 0x000fc60003f04070 */
[----:B------:R-:W-:-:S04]  /*35f0*/  UIADD3 UR6, UR39, -0x1, URZ ;  /* 0xffffffff27067890 */ /* 0x000fc8000fffe03f */
[----:B------:R-:W-:-:S04]  /*3600*/  UIMAD.WIDE.U32 UR4, UR6, 0x38e38e39, URZ ;  /* 0x38e38e39060478a5 */ /* 0x000fc8000f8e003f */
[----:B------:R-:W-:-:S04]  /*3610*/  USHF.R.U32.HI UR4, URZ, 0x1, UR5 ;  /* 0x000000013f047899 */ /* 0x000fc80008011605 */
[----:B------:R-:W-:-:S06]  /*3620*/  UIMAD UR6, UR4, -0x9, UR6 ;  /* 0xfffffff7040678a4 */ /* 0x000fcc000f8e0206 */
[----:B------:R-:W-:-:S04]  /*3630*/  IMAD.U32 R3, RZ, RZ, UR6 ;  /* 0x00000006ff037e24 */ /* 0x000fc8000f8e00ff */
[----:B------:R-:W-:-:S04]  /*3640*/  IMAD R0, R3, 0x8, R0 ;  /* 0x0000000803007824 */ /* 0x000fc800078e0200 */
[----:B------:R-:W-:-:S05]  /*3650*/  VIADD R0, R0, 0x48 ;  /* 0x0000004800007836 */ /* 0x000fca0000000000 */
[----:B------:R-:W-:-:S04]  /*3660*/  PRMT R0, RZ, 0x654, R0 ;  /* 0x00000654ff007816 */ /* 0x000fc80000000000 */
[----:B------:R0:W-:Y:S01]  /*3670*/  SYNCS.ARRIVE.TRANS64.RED.A1T0 RZ, [R0+URZ], RZ ;  /* 0x000000ff00ff79a7 */ /* 0x0001e2000810043f */
[----:B------:R-:W-:Y:S05]  /*3680*/  @P0 BRA `(.L_x_39) ;  /* 0x0000000000040947 */ /* 0x000fea0003800000 */
[----:B------:R-:W-:Y:S01]  /*3690*/  BPT.TRAP 0x1 ;  /* 0x000000040000795c */ /* 0x000fe20000300000 */
.L_x_39:
[----:B------:R-:W1:Y:S01]  /*36a0*/  LDC R4, c[0x0][0x288] ;  /* 0x0000a200ff047b82 */ /* 0x000e620000000800 */
[--C-:B0-----:R-:W-:Y:S01]  /*36b0*/  SHF.R.U32.HI R0, RZ, 0x2, R18.reuse ;  /* 0x00000002ff007819 */ /* 0x101fe20000011612 */
[----:B------:R-:W-:Y:S01]  /*36c0*/  IMAD.SHL.U32 R11, R57, 0x80, RZ ;  /* 0x00000080390b7824 */ /* 0x000fe200078e00ff */
[----:B------:R-:W-:Y:S01]  /*36d0*/  SHF.R.U32.HI R5, RZ, 0x7, R18 ;  /* 0x00000007ff057819 */ /* 0x000fe20000011612 */
[----:B------:R-:W-:Y:S01]  /*36e0*/  UISETP.GT.U32.AND UP0, UPT, UR39, 0x8, UPT ;  /* 0x000000082700788c */ /* 0x000fe2000bf04070 */
[----:B------:R-:W-:Y:S01]  /*36f0*/  LOP3.LUT R7, R0, 0x7, RZ, 0xc0, !PT ;  /* 0x0000000700077812 */ /* 0x000fe200078ec0ff */
[----:B------:R-:W-:Y:S01]  /*3700*/  ULDC UR7, c[0x0][0x284] ;  /* 0x0000a10000077ab9 */ /* 0x000fe20000000800 */
[----:B------:R-:W-:Y:S01]  /*3710*/  LOP3.LUT R0, R5, 0x1, RZ, 0xc0, !PT ;  /* 0x0000000105007812 */ /* 0x000fe200078ec0ff */
[----:B------:R-:W-:Y:S01]  /*3720*/  UISETP.LT.U32.AND UP0, UPT, UR40, 0x9, UP0 ;  /* 0x000000092800788c */ /* 0x000fe20008701070 */
[----:B------:R-:W-:Y:S01]  /*3730*/  LOP3.LUT R3, R18, 0x60, RZ, 0xc0, !PT ;  /* 0x0000006012037812 */ /* 0x000fe200078ec0ff */
[----:B------:R-:W-:Y:S01]  /*3740*/  UISETP.GE.U32.AND UP1, UPT, UR40, 0x9, UPT ;  /* 0x000000092800788c */ /* 0x000fe2000bf26070 */
[----:B------:R-:W-:Y:S01]  /*3750*/  SHF.R.S32.HI R20, RZ, 0x1f, R56 ;  /* 0x0000001fff147819 */ /* 0x000fe20000011438 */
[----:B------:R-:W-:Y:S01]  /*3760*/  IMAD.SHL.U32 R8, R0, 0x40, RZ ;  /* 0x0000004000087824 */ /* 0x000fe200078e00ff */
[----:B------:R-:W-:Y:S01]  /*3770*/  SHF.R.U32.HI R6, RZ, 0x1, R3 ;  /* 0x00000001ff067819 */ /* 0x000fe20000011603 */
[----:B------:R-:W-:Y:S01]  /*3780*/  UIMAD.WIDE.U32 UR4, UR39, 0x38e38e39, URZ ;  /* 0x38e38e39270478a5 */ /* 0x000fe2000f8e003f */
[----:B------:R-:W-:Y:S01]  /*3790*/  IMAD.WIDE R12, R57, 0x80, RZ ;  /* 0x00000080390c7825 */ /* 0x000fe200078e02ff */
[----:B------:R-:W-:Y:S01]  /*37a0*/  ULDC.64 UR8, c[0x0][0x5d0] ;  /* 0x0001740000087ab9 */ /* 0x000fe20000000a00 */
[--C-:B------:R-:W-:Y:S01]  /*37b0*/  IADD3 R5, RZ, -R6, -R7.reuse ;  /* 0x80000006ff057210 */ /* 0x100fe20007ffe807 */
[----:B------:R-:W-:Y:S01]  /*37c0*/  USEL UR6, URZ, 0x1, !UP0 ;  /* 0x000000013f067887 */ /* 0x000fe2000c000000 */
[----:B------:R-:W-:Y:S01]  /*37d0*/  LOP3.LUT R3, R8, 0x40, R7, 0xe2, !PT ;  /* 0x0000004008037812 */ /* 0x000fe200078ee207 */
[----:B------:R-:W-:Y:S01]  /*37e0*/  IMAD.SHL.U32 R7, R58, 0x40, RZ ;  /* 0x000000403a077824 */ /* 0x000fe200078e00ff */
[----:B------:R-:W-:Y:S01]  /*37f0*/  USHF.R.U32.HI UR4, URZ, 0x1, UR5 ;  /* 0x000000013f047899 */ /* 0x000fe20008011605 */
[----:B------:R-:W-:Y:S01]  /*3800*/  IMAD.SHL.U32 R8, R18, 0x2, RZ ;  /* 0x0000000212087824 */ /* 0x000fe200078e00ff */
[----:B------:R-:W-:Y:S01]  /*3810*/  ULOP3.LUT UR38, UR38, UR6, URZ, 0x3c, !UPT ;  /* 0x0000000626267292 */ /* 0x000fe2000f8e3c3f */
[----:B------:R-:W-:Y:S01]  /*3820*/  IMAD R10, R0, -0x40, R5 ;  /* 0xffffffc0000a7824 */ /* 0x000fe200078e0205 */
[C---:B-1----:R-:W-:Y:S01]  /*3830*/  ISETP.GE.AND P0, PT, R7.reuse, R4, PT ;  /* 0x000000040700720c */ /* 0x042fe20003f06270 */
[----:B------:R-:W-:Y:S01]  /*3840*/  IMAD R5, R20, UR8, RZ ;  /* 0x0000000814057c24 */ /* 0x000fe2000f8e02ff */
[----:B------:R-:W-:Y:S01]  /*3850*/  LOP3.LUT R8, R7, 0x6, R8, 0xf8, !PT ;  /* 0x0000000607087812 */ /* 0x000fe200078ef808 */
[----:B------:R-:W-:Y:S01]  /*3860*/  UIMAD UR39, UR4, -0x9, UR39 ;  /* 0xfffffff7042778a4 */ /* 0x000fe2000f8e0227 */
[C---:B------:R-:W-:Y:S01]  /*3870*/  ISETP.GE.OR P0, PT, R11.reuse, UR7, P0 ;  /* 0x000000070b007c0c */ /* 0x040fe20008706670 */
[----:B------:R-:W-:Y:S01]  /*3880*/  IMAD R15, R56, UR9, R5 ;  /* 0x00000009380f7c24 */ /* 0x000fe2000f8e0205 */
[----:B------:R-:W-:Y:S01]  /*3890*/  LOP3.LUT R0, R18, 0x3, RZ, 0xc0, !PT ;  /* 0x0000000312007812 */ /* 0x000fe200078ec0ff */
[----:B------:R-:W-:Y:S01]  /*38a0*/  @UP1 ULOP3.LUT UR38, UR38, 0x1, UR4, 0x78, !UPT ;  /* 0x0000000126261892 */ /* 0x000fe2000f8e7804 */
[----:B------:R-:W-:Y:S01]  /*38b0*/  SHF.R.S32.HI R9, RZ, 0x1f, R8 ;  /* 0x0000001fff097819 */ /* 0x000fe20000011408 */
[----:B------:R-:W-:Y:S01]  /*38c0*/  IMAD.MOV.U32 R57, RZ, RZ, -0x1 ;  /* 0xffffffffff397424 */ /* 0x000fe200078e00ff */
[----:B------:R-:W-:Y:S01]  /*38d0*/  LOP3.LUT R21, R12, R3, R6, 0xfe, !PT ;  /* 0x000000030c157212 */ /* 0x000fe200078efe06 */
[----:B------:R-:W-:Y:S01]  /*38e0*/  IMAD R14, R0, -0x2, R4 ;  /* 0xfffffffe000e7824 */ /* 0x000fe200078e0204 */
[----:B------:R-:W-:Y:S01]  /*38f0*/  IADD3 R0, -R11, UR7, R10 ;  /* 0x000000070b007c10 */ /* 0x000fe2000fffe10a */
[----:B------:R-:W-:-:S04]  /*3900*/  IMAD.WIDE.U32 R4, R56, UR8, R8 ;  /* 0x0000000838047c25 */ /* 0x000fc8000f8e0008 */
[----:B------:R-:W-:Y:S02]  /*3910*/  IMAD.IADD R5, R5, 0x1, R15 ;  /* 0x0000000105057824 */ /* 0x000fe400078e020f */
[----:B------:R-:W-:Y:S01]  /*3920*/  IMAD.IADD R3, R14, 0x1, -R7 ;  /* 0x000000010e037824 */ /* 0x000fe200078e0a07 */
[----:B------:R-:W-:Y:S06]  /*3930*/  @P0 BRA `(.L_x_40) ;  /* 0x0000002400940947 */ /* 0x000fec0003800000 */
[----:B------:R-:W0:Y:S01]  /*3940*/  LDC.64 R10, c[0x0][0x5c8] ;  /* 0x00017200ff0a7b82 */ /* 0x000e220000000a00 */
[----:B------:R-:W-:Y:S01]  /*3950*/  ULDC.64 UR4, c[0x0][0x5c0] ;  /* 0x0001700000047ab9 */ /* 0x000fe20000000a00 */
[----:B------:R-:W-:Y:S01]  /*3960*/  BSSY B0, `(.L_x_40) ;  /* 0x0000262000007945 */ /* 0x000fe20003800000 */
[-C--:B0-----:R-:W-:Y:S02]  /*3970*/  IMAD R6, R13, R10.reuse, RZ ;  /* 0x0000000a0d067224 */ /* 0x081fe400078e02ff */
[----:B------:R-:W-:-:S04]  /*3980*/  IMAD.WIDE.U32 R4, R21, R10, R4 ;  /* 0x0000000a15047225 */ /* 0x000fc800078e0004 */
[----:B------:R-:W-:Y:S01]  /*3990*/  IMAD R7, R21, R11, R6 ;  /* 0x0000000b15077224 */ /* 0x000fe200078e0206 */
[----:B------:R-:W-:Y:S02]  /*39a0*/  LEA R6, P0, R10, R4, 0x3 ;  /* 0x000000040a067211 */ /* 0x000fe400078018ff */
[----:B------:R-:W-:Y:S01]  /*39b0*/  IADD3 R4, P1, R4, UR4, RZ ;  /* 0x0000000404047c10 */ /* 0x000fe2000ff3e0ff */
[----:B------:R-:W-:Y:S01]  /*39c0*/  IMAD.IADD R5, R5, 0x1, R7 ;  /* 0x0000000105057824 */ /* 0x000fe200078e0207 */
[----:B------:R-:W-:-:S04]  /*39d0*/  IADD3 R6, P2, R6, UR4, RZ ;  /* 0x0000000406067c10 */ /* 0x000fc8000ff5e0ff */
[----:B------:R-:W-:Y:S02]  /*39e0*/  LEA.HI.X R7, R10, R5, R11, 0x3, P0 ;  /* 0x000000050a077211 */ /* 0x000fe400000f1c0b */
[----:B-----5:R-:W-:Y:S02]  /*39f0*/  FSETP.NEU.AND P0, PT, R60, RZ, PT ;  /* 0x000000ff3c00720b */ /* 0x020fe40003f0d000 */
[----:B------:R-:W-:Y:S02]  /*3a00*/  IADD3.X R5, R5, UR5, RZ, P1, !PT ;  /* 0x0000000505057c10 */ /* 0x000fe40008ffe4ff */
[----:B------:R-:W-:-:S09]  /*3a10*/  IADD3.X R7, R7, UR5, RZ, P2, !PT ;  /* 0x0000000507077c10 */ /* 0x000fd200097fe4ff */
[----:B------:R-:W-:Y:S05]  /*3a20*/  @!P0 BRA `(.L_x_41) ;  /* 0x0000001c00148947 */ /* 0x000fea0003800000 */
[----:B------:R-:W0:Y:S01]  /*3a30*/  LDC.64 R22, c[0x0][0x5b0] ;  /* 0x00016c00ff167b82 */ /* 0x000e220000000a00 */
[----:B------:R-:W-:Y:S01]  /*3a40*/  ULDC.64 UR4, c[0x0][0x5b8] ;  /* 0x00016e0000047ab9 */ /* 0x000fe20000000a00 */
[----:B------:R-:W-:Y:S01]  /*3a50*/  ISETP.GE.AND P0, PT, R3, 0x1, PT ;  /* 0x000000010300780c */ /* 0x000fe20003f06270 */
[----:B------:R-:W-:Y:S01]  /*3a60*/  IMAD R15, R20, UR4, RZ ;  /* 0x00000004140f7c24 */ /* 0x000fe2000f8e02ff */
[----:B------:R-:W-:Y:S01]  /*3a70*/  BSSY B1, `(.L_x_42) ;  /* 0x000000e000017945 */ /* 0x000fe20003800000 */
[----:B------:R-:W-:Y:S01]  /*3a80*/  IMAD.WIDE.U32 R10, R56, UR4, R8 ;  /* 0x00000004380a7c25 */ /* 0x000fe2000f8e0008 */
[----:B------:R-:W-:Y:S02]  /*3a90*/  ISETP.LT.OR P3, PT, R0, 0x1, !P0 ;  /* 0x000000010000780c */ /* 0x000fe40004761670 */
[----:B------:R-:W1:Y:S01]  /*3aa0*/  LDC.64 R62, c[0x0][0x5a8] ;  /* 0x00016a00ff3e7b82 */ /* 0x000e620000000a00 */
[----:B------:R-:W-:-:S04]  /*3ab0*/  IMAD R15, R56, UR5, R15 ;  /* 0x00000005380f7c24 */ /* 0x000fc8000f8e020f */
[----:B------:R-:W-:Y:S02]  /*3ac0*/  IMAD.IADD R11, R11, 0x1, R15 ;  /* 0x000000010b0b7824 */ /* 0x000fe400078e020f */
[-C--:B0-----:R-:W-:Y:S02]  /*3ad0*/  IMAD R14, R13, R22.reuse, RZ ;  /* 0x000000160d0e7224 */ /* 0x081fe400078e02ff */
[----:B------:R-:W-:-:S04]  /*3ae0*/  IMAD.WIDE.U32 R8, R21, R22, R10 ;  /* 0x0000001615087225 */ /* 0x000fc800078e000a */
[----:B------:R-:W-:Y:S01]  /*3af0*/  IMAD R14, R21, R23, R14 ;  /* 0x00000017150e7224 */ /* 0x000fe200078e020e */
[----:B-1----:R-:W-:-:S04]  /*3b00*/  IADD3 R8, P1, R8, R62, RZ ;  /* 0x0000003e08087210 */ /* 0x002fc80007f3e0ff */
[--C-:B------:R-:W-:Y:S02]  /*3b10*/  IADD3.X R9, R63, R9, R14.reuse, P1, !PT ;  /* 0x000000093f097210 */ /* 0x100fe40000ffe40e */
[----:B------:R-:W-:Y:S01]  /*3b20*/  PRMT R14, RZ, 0x7610, R14 ;  /* 0x00007610ff0e7816 */ /* 0x000fe2000000000e */
[----:B------:R-:W-:Y:S06]  /*3b30*/  @P3 BRA `(.L_x_43) ;  /* 0x0000000000043947 */ /* 0x000fec0003800000 */
[----:B------:R0:W5:Y:S02]  /*3b40*/  LDG.E.U8 R14, desc[UR36][R8.64] ;  /* 0x00000024080e7981 */ /* 0x000164000c1e1100 */
.L_x_43:
[----:B------:R-:W-:Y:S05]  /*3b50*/  BSYNC B1 ;  /* 0x0000000000017941 */ /* 0x000fea0003800000 */
.L_x_42:
[----:B-----5:R-:W-:Y:S01]  /*3b60*/  LOP3.LUT R14, R14, 0xff, RZ, 0xc0, !PT ;  /* 0x000000ff0e0e7812 */ /* 0x020fe200078ec0ff */
[----:B------:R-:W-:Y:S01]  /*3b70*/  BSSY B1, `(.L_x_44) ;  /* 0x000000c000017945 */ /* 0x000fe20003800000 */
[----:B------:R-:W-:Y:S02]  /*3b80*/  ISETP.GE.AND P1, PT, R3, 0x2, PT ;  /* 0x000000020300780c */ /* 0x000fe40003f26270 */
[----:B------:R-:W-:Y:S02]  /*3b90*/  F2FP.F16.E4M3.UNPACK_B R14, R14 ;  /* 0x0000000eff0e723e */ /* 0x000fe400020006ff */
[----:B------:R-:W-:-:S03]  /*3ba0*/  ISETP.LT.OR P2, PT, R0, 0x1, !P1 ;  /* 0x000000010000780c */ /* 0x000fc60004f41670 */
[----:B------:R-:W-:Y:S01]  /*3bb0*/  HADD2.F32 R15, -RZ, R14.H0_H0 ;  /* 0x2000000eff0f7230 */ /* 0x000fe20000004100 */
[----:B------:R-:W-:-:S04]  /*3bc0*/  PRMT R14, RZ, 0x7610, R14 ;  /* 0x00007610ff0e7816 */ /* 0x000fc8000000000e */
[----:B------:R-:W-:-:S04]  /*3bd0*/  FMUL R15, R15, R60 ;  /* 0x0000003c0f0f7220 */ /* 0x000fc80000400000 */
[----:B------:R-:W-:-:S05]  /*3be0*/  FFMA R15, R24, R59, R15 ;  /* 0x0000003b180f7223 */ /* 0x000fca000000000f */
[----:B------:R-:W-:-:S05]  /*3bf0*/  F2FP.SATFINITE.E4M3.F32.PACK_AB_MERGE_C R15, RZ, R15, RZ ;  /* 0x0000000fff0f723e */ /* 0x000fca00048070ff */
[----:B------:R1:W-:Y:S01]  /*3c00*/  @!P3 STG.E.U8 desc[UR36][R4.64], R15 ;  /* 0x0000000f0400b986 */ /* 0x0003e2000c101124 */
[----:B------:R-:W-:Y:S05]  /*3c10*/  @P2 BRA `(.L_x_45) ;  /* 0x0000000000042947 */ /* 0x000fea0003800000 */
[----:B------:R2:W5:Y:S02]  /*3c20*/  LDG.E.U8 R14, desc[UR36][R8.64+0x1] ;  /* 0x00000124080e7981 */ /* 0x000564000c1e1100 */
.L_x_45:
[----:B------:R-:W-:Y:S05]  /*3c30*/  BSYNC B1 ;  /* 0x0000000000017941 */ /* 0x000fea0003800000 */
.L_x_44:
[----:B-----5:R-:W-:Y:S01]  /*3c40*/  LOP3.LUT R14, R14, 0xff, RZ, 0xc0, !PT ;  /* 0x000000ff0e0e7812 */ /* 0x020fe200078ec0ff */
[----:B------:R-:W-:Y:S01]  /*3c50*/  BSSY B1, `(.L_x_46) ;  /* 0x0000012000017945 */ /* 0x000fe20003800000 */
[----:B------:R-:W-:Y:S02]  /*3c60*/  IADD3 R21, P3, R21, 0x8, RZ ;  /* 0x0000000815157810 */ /* 0x000fe40007f7e0ff */
[----:B------:R-:W-:Y:S02]  /*3c70*/  F2FP.F16.E4M3.UNPACK_B R14, R14 ;  /* 0x0000000eff0e723e */ /* 0x000fe400020006ff */
[----:B------:R-:W-:Y:S01]  /*3c80*/  ISETP.LT.OR P0, PT, R0, 0x9, !P0 ;  /* 0x000000090000780c */ /* 0x000fe20004701670 */
[----:B------:R-:W-:Y:S02]  /*3c90*/  IMAD.X R13, RZ, RZ, R13, P3 ;  /* 0x000000ffff0d7224 */ /* 0x000fe400018e060d */
[----:B-1----:R-:W-:Y:S02]  /*3ca0*/  HADD2.F32 R15, -RZ, R14.H0_H0 ;  /* 0x2000000eff0f7230 */ /* 0x002fe40000004100 */
[----:B------:R-:W-:-:S02]  /*3cb0*/  IMAD R14, R13, R22, RZ ;  /* 0x000000160d0e7224 */ /* 0x000fc400078e02ff */
[----:B------:R-:W-:-:S04]  /*3cc0*/  IMAD.WIDE.U32 R10, R21, R22, R10 ;  /* 0x00000016150a7225 */ /* 0x000fc800078e000a */
[----:B------:R-:W-:Y:S01]  /*3cd0*/  FMUL R12, R15, R60 ;  /* 0x0000003c0f0c7220 */ /* 0x000fe20000400000 */
[----:B------:R-:W-:-:S03]  /*3ce0*/  IMAD R14, R21, R23, R14 ;  /* 0x00000017150e7224 */ /* 0x000fc600078e020e */
[----:B------:R-:W-:-:S01]  /*3cf0*/  FFMA R12, R25, R59, R12 ;  /* 0x0000003b190c7223 */ /* 0x000fc2000000000c */
[----:B------:R-:W-:-:S04]  /*3d00*/  IADD3 R10, P3, R10, R62, RZ ;  /* 0x0000003e0a0a7210 */ /* 0x000fc80007f7e0ff */
[----:B------:R-:W-:Y:S02]  /*3d10*/  F2FP.SATFINITE.E4M3.F32.PACK_AB_MERGE_C R13, RZ, R12, RZ ;  /* 0x0000000cff0d723e */ /* 0x000fe400048070ff */
[----:B------:R-:W-:Y:S02]  /*3d20*/  IADD3.X R11, R63, R11, R14, P3, !PT ;  /* 0x0000000b3f0b7210 */ /* 0x000fe40001ffe40e */
[----:B------:R-:W-:Y:S01]  /*3d30*/  PRMT R12, RZ, 0x7610, R12 ;  /* 0x00007610ff0c7816 */ /* 0x000fe2000000000c */
[----:B------:R1:W-:Y:S01]  /*3d40*/  @!P2 STG.E.U8 desc[UR36][R4.64+0x1], R13 ;  /* 0x0000010d0400a986 */ /* 0x0003e2000c101124 */
[----:B------:R-:W-:Y:S05]  /*3d50*/  @P0 BRA `(.L_x_47) ;  /* 0x0000000000040947 */ /* 0x000fea0003800000 */
[----:B------:R3:W5:Y:S02]  /*3d60*/  LDG.E.U8 R12, desc[UR36][R10.64] ;  /* 0x000000240a0c7981 */ /* 0x000764000c1e1100 */
.L_x_47:
[----:B------:R-:W-:Y:S05]  /*3d70*/  BSYNC B1 ;  /* 0x0000000000017941 */ /* 0x000fea0003800000 */
.L_x_46:
[----:B-----5:R-:W-:Y:S01]  /*3d80*/  LOP3.LUT R12, R12, 0xff, RZ, 0xc0, !PT ;  /* 0x000000ff0c0c7812 */ /* 0x020fe200078ec0ff */
[----:B------:R-:W-:Y:S01]  /*3d90*/  BSSY B1, `(.L_x_48) ;  /* 0x000000b000017945 */ /* 0x000fe20003800000 */
[----:B------:R-:W-:Y:S02]  /*3da0*/  ISETP.LT.OR P1, PT, R0, 0x9, !P1 ;  /* 0x000000090000780c */ /* 0x000fe40004f21670 */
[----:B------:R-:W-:-:S05]  /*3db0*/  F2FP.F16.E4M3.UNPACK_B R12, R12 ;  /* 0x0000000cff0c723e */ /* 0x000fca00020006ff */
[----:B-1----:R-:W-:Y:S01]  /*3dc0*/  HADD2.F32 R13, -RZ, R12.H0_H0 ;  /* 0x2000000cff0d7230 */ /* 0x002fe20000004100 */
[----:B------:R-:W-:-:S04]  /*3dd0*/  PRMT R12, RZ, 0x7610, R12 ;  /* 0x00007610ff0c7816 */ /* 0x000fc8000000000c */
[----:B------:R-:W-:-:S04]  /*3de0*/  FMUL R13, R13, R60 ;  /* 0x0000003c0d0d7220 */ /* 0x000fc80000400000 */
[----:B------:R-:W-:-:S05]  /*3df0*/  FFMA R13, R26, R59, R13 ;  /* 0x0000003b1a0d7223 */ /* 0x000fca000000000d */
[----:B------:R-:W-:-:S05]  /*3e00*/  F2FP.SATFINITE.E4M3.F32.PACK_AB_MERGE_C R13, RZ, R13, RZ ;  /* 0x0000000dff0d723e */ /* 0x000fca00048070ff */
[----:B------:R1:W-:Y:S01]  /*3e10*/  @!P0 STG.E.U8 desc[UR36][R6.64], R13 ;  /* 0x0000000d06008986 */ /* 0x0003e2000c101124 */
[----:B------:R-:W-:Y:S05]  /*3e20*/  @P1 BRA `(.L_x_49) ;  /* 0x0000000000041947 */ /* 0x000fea0003800000 */
[----:B------:R4:W5:Y:S02]  /*3e30*/  LDG.E.U8 R12, desc[UR36][R10.64+0x1] ;  /* 0x000001240a0c7981 */ /* 0x000964000c1e1100 */
.L_x_49:
[----:B------:R-:W-:Y:S05]  /*3e40*/  BSYNC B1 ;  /* 0x0000000000017941 */ /* 0x000fea0003800000 */
.L_x_48:
[----:B-----5:R-:W-:Y:S01]  /*3e50*/  LOP3.LUT R12, R12, 0xff, RZ, 0xc0, !PT ;  /* 0x000000ff0c0c7812 */ /* 0x020fe200078ec0ff */
[----:B------:R-:W-:Y:S01]  /*3e60*/  BSSY B1, `(.L_x_50) ;  /* 0x000000c000017945 */ /* 0x000fe20003800000 */
[----:B------:R-:W-:Y:S02]  /*3e70*/  ISETP.GE.AND P0, PT, R3, 0x9, PT ;  /* 0x000000090300780c */ /* 0x000fe40003f06270 */
[----:B------:R-:W-:Y:S02]  /*3e80*/  F2FP.F16.E4M3.UNPACK_B R12, R12 ;  /* 0x0000000cff0c723e */ /* 0x000fe400020006ff */
[----:B------:R-:W-:-:S03]  /*3e90*/  ISETP.LT.OR P2, PT, R0, 0x1, !P0 ;  /* 0x000000010000780c */ /* 0x000fc60004741670 */
[----:B-1----:R-:W-:-:S05]  /*3ea0*/  HADD2.F32 R13, -RZ, R12.H0_H0 ;  /* 0x2000000cff0d7230 */ /* 0x002fca0000004100 */
[----:B------:R-:W-:-:S04]  /*3eb0*/  FMUL R12, R13, R60 ;  /* 0x0000003c0d0c7220 */ /* 0x000fc80000400000 */
[----:B------:R-:W-:-:S05]  /*3ec0*/  FFMA R12, R27, R59, R12 ;  /* 0x0000003b1b0c7223 */ /* 0x000fca000000000c */
[----:B------:R-:W-:Y:S02]  /*3ed0*/  F2FP.SATFINITE.E4M3.F32.PACK_AB_MERGE_C R13, RZ, R12, RZ ;  /* 0x0000000cff0d723e */ /* 0x000fe400048070ff */
[----:B------:R-:W-:-:S03]  /*3ee0*/  PRMT R12, RZ, 0x7610, R12 ;  /* 0x00007610ff0c7816 */ /* 0x000fc6000000000c */
[----:B------:R1:W-:Y:S01]  /*3ef0*/  @!P1 STG.E.U8 desc[UR36][R6.64+0x1], R13 ;  /* 0x0000010d06009986 */ /* 0x0003e2000c101124 */
[----:B------:R-:W-:Y:S05]  /*3f00*/  @P2 BRA `(.L_x_51) ;  /* 0x0000000000042947 */ /* 0x000fea0003800000 */
[----:B------:R0:W5:Y:S02]  /*3f10*/  LDG.E.U8 R12, desc[UR36][R8.64+0x8] ;  /* 0x00000824080c7981 */ /* 0x000164000c1e1100 */
.L_x_51:
[----:B------:R-:W-:Y:S05]  /*3f20*/  BSYNC B1 ;  /* 0x0000000000017941 */ /* 0x000fea0003800000 */
.L_x_50:
[----:B-----5:R-:W-:Y:S01]  /*3f30*/  LOP3.LUT R12, R12, 0xff, RZ, 0xc0, !PT ;  /* 0x000000ff0c0c7812 */ /* 0x020fe200078ec0ff */
[----:B------:R-:W-:Y:S01]  /*3f40*/  BSSY B1, `(.L_x_52) ;  /* 0x000000c000017945 */ /* 0x000fe20003800000 */
[----:B------:R-:W-:Y:S02]  /*3f50*/  ISETP.GE.AND P1, PT, R3, 0xa, PT ;  /* 0x0000000a0300780c */ /* 0x000fe40003f26270 */
[----:B------:R-:W-:Y:S02]  /*3f60*/  F2FP.F16.E4M3.UNPACK_B R12, R12 ;  /* 0x0000000cff0c723e */ /* 0x000fe400020006ff */
[----:B------:R-:W-:-:S03]  /*3f70*/  ISETP.LT.OR P3, PT, R0, 0x1, !P1 ;  /* 0x000000010000780c */ /* 0x000fc60004f61670 */
        /* <DEDUP_REMOVED lines=8> */
.L_x_53:
[----:B------:R-:W-:Y:S05]  /*4000*/  BSYNC B1 ;  /* 0x0000000000017941 */ /* 0x000fea0003800000 */
.L_x_52:
[----:B-----5:R-:W-:Y:S01]  /*4010*/  LOP3.LUT R12, R12, 0xff, RZ, 0xc0, !PT ;  /* 0x000000ff0c0c7812 */ /* 0x020fe200078ec0ff */
[----:B------:R-:W-:Y:S01]  /*4020*/  BSSY B1, `(.L_x_54) ;  /* 0x000000b000017945 */ /* 0x000fe20003800000 */
[----:B------:R-:W-:Y:S02]  /*4030*/  ISETP.LT.OR P0, PT, R0, 0x9, !P0 ;  /* 0x000000090000780c */ /* 0x000fe40004701670 */
[----:B------:R-:W-:-:S05]  /*4040*/  F2FP.F16.E4M3.UNPACK_B R12, R12 ;  /* 0x0000000cff0c723e */ /* 0x000fca00020006ff */
        /* <DEDUP_REMOVED lines=8> */
.L_x_55:
[----:B------:R-:W-:Y:S05]  /*40d0*/  BSYNC B1 ;  /* 0x0000000000017941 */ /* 0x000fea0003800000 */
.L_x_54:
        /* <DEDUP_REMOVED lines=12> */
.L_x_57:
[----:B------:R-:W-:Y:S05]  /*41a0*/  BSYNC B1 ;  /* 0x0000000000017941 */ /* 0x000fea0003800000 */
.L_x_56:
        /* <DEDUP_REMOVED lines=13> */
.L_x_59:
[----:B------:R-:W-:Y:S05]  /*4280*/  BSYNC B1 ;  /* 0x0000000000017941 */ /* 0x000fea0003800000 */
.L_x_58:
        /* <DEDUP_REMOVED lines=13> */
.L_x_61:
[----:B------:R-:W-:Y:S05]  /*4360*/  BSYNC B1 ;  /* 0x0000000000017941 */ /* 0x000fea0003800000 */
.L_x_60:
        /* <DEDUP_REMOVED lines=12> */
.L_x_63:
[----:B------:R-:W-:Y:S05]  /*4430*/  BSYNC B1 ;  /* 0x0000000000017941 */ /* 0x000fea0003800000 */
.L_x_62:
        /* <DEDUP_REMOVED lines=12> */
.L_x_65:
[----:B------:R-:W-:Y:S05]  /*4500*/  BSYNC B1 ;  /* 0x0000000000017941 */ /* 0x000fea0003800000 */
.L_x_64:
        /* <DEDUP_REMOVED lines=13> */
.L_x_67:
[----:B------:R-:W-:Y:S05]  /*45e0*/  BSYNC B1 ;  /* 0x0000000000017941 */ /* 0x000fea0003800000 */
.L_x_66:
        /* <DEDUP_REMOVED lines=13> */
.L_x_69:
[----:B------:R-:W-:Y:S05]  /*46c0*/  BSYNC B1 ;  /* 0x0000000000017941 */ /* 0x000fea0003800000 */
.L_x_68:
        /* <DEDUP_REMOVED lines=12> */
.L_x_71:
[----:B------:R-:W-:Y:S05]  /*4790*/  BSYNC B1 ;  /* 0x0000000000017941 */ /* 0x000fea0003800000 */
.L_x_70:
        /* <DEDUP_REMOVED lines=12> */
.L_x_73:
[----:B------:R-:W-:Y:S05]  /*4860*/  BSYNC B1 ;  /* 0x0000000000017941 */ /* 0x000fea0003800000 */
.L_x_72:
        /* <DEDUP_REMOVED lines=13> */
.L_x_75:
[----:B------:R-:W-:Y:S05]  /*4940*/  BSYNC B1 ;  /* 0x0000000000017941 */ /* 0x000fea0003800000 */
.L_x_74:
        /* <DEDUP_REMOVED lines=13> */
.L_x_77:
[----:B------:R-:W-:Y:S05]  /*4a20*/  BSYNC B1 ;  /* 0x0000000000017941 */ /* 0x000fea0003800000 */
.L_x_76:
        /* <DEDUP_REMOVED lines=12> */
.L_x_79:
[----:B------:R-:W-:Y:S05]  /*4af0*/  BSYNC B1 ;  /* 0x0000000000017941 */ /* 0x000fea0003800000 */
.L_x_78:
        /* <DEDUP_REMOVED lines=12> */
.L_x_81:
[----:B------:R-:W-:Y:S05]  /*4bc0*/  BSYNC B1 ;  /* 0x0000000000017941 */ /* 0x000fea0003800000 */
.L_x_80:
        /* <DEDUP_REMOVED lines=13> */
.L_x_83:
[----:B------:R-:W-:Y:S05]  /*4ca0*/  BSYNC B1 ;  /* 0x0000000000017941 */ /* 0x000fea0003800000 */
.L_x_82:
        /* <DEDUP_REMOVED lines=13> */
.L_x_85:
[----:B------:R-:W-:Y:S05]  /*4d80*/  BSYNC B1 ;  /* 0x0000000000017941 */ /* 0x000fea0003800000 */
.L_x_84:
        /* <DEDUP_REMOVED lines=12> */
.L_x_87:
[----:B------:R-:W-:Y:S05]  /*4e50*/  BSYNC B1 ;  /* 0x0000000000017941 */ /* 0x000fea0003800000 */
.L_x_86:
        /* <DEDUP_REMOVED lines=12> */
.L_x_89:
[----:B------:R-:W-:Y:S05]  /*4f20*/  BSYNC B1 ;  /* 0x0000000000017941 */ /* 0x000fea0003800000 */
.L_x_88:
        /* <DEDUP_REMOVED lines=13> */
.L_x_91:
[----:B------:R-:W-:Y:S05]  /*5000*/  BSYNC B1 ;  /* 0x0000000000017941 */ /* 0x000fea0003800000 */
.L_x_90:
        /* <DEDUP_REMOVED lines=13> */
.L_x_93:
[----:B------:R-:W-:Y:S05]  /*50e0*/  BSYNC B1 ;  /* 0x0000000000017941 */ /* 0x000fea0003800000 */
.L_x_92:
        /* <DEDUP_REMOVED lines=12> */
.L_x_95:
[----:B------:R-:W-:Y:S05]  /*51b0*/  BSYNC B1 ;  /* 0x0000000000017941 */ /* 0x000fea0003800000 */
.L_x_94:
        /* <DEDUP_REMOVED lines=12> */
.L_x_97:
[----:B------:R-:W-:Y:S05]  /*5280*/  BSYNC B1 ;  /* 0x0000000000017941 */ /* 0x000fea0003800000 */
.L_x_96:
        /* <DEDUP_REMOVED lines=13> */
.L_x_99:
[----:B------:R-:W-:Y:S05]  /*5360*/  BSYNC B1 ;  /* 0x0000000000017941 */ /* 0x000fea0003800000 */
.L_x_98:
[----:B-----5:R-:W-:Y:S01]  /*5370*/  LOP3.LUT R12, R12, 0xff, RZ, 0xc0, !PT ;  /* 0x000000ff0c0c7812 */ /* 0x020fe200078ec0ff */
[----:B------:R-:W-:Y:S01]  /*5380*/  BSSY B1, `(.L_x_100) ;  /* 0x000000c000017945 */ /* 0x000fe20003800000 */
[----:B------:R-:W-:Y:S02]  /*5390*/  ISETP.GE.AND P1, PT, R3, 0x3a, PT ;  /* 0x0000003a0300780c */ /* 0x000fe40003f26270 */
[----:B------:R-:W-:Y:S02]  /*53a0*/  F2FP.F16.E4M3.UNPACK_B R12, R12 ;  /* 0x0000000cff0c723e */ /* 0x000fe400020006ff */
[----:B------:R-:W-:Y:S02]  /*53b0*/  ISETP.LT.OR P3, PT, R0, 0x1, !P1 ;  /* 0x000000010000780c */ /* 0x000fe40004f61670 */
[----:B------:R-:W-:Y:S01]  /*53c0*/  PRMT R3, RZ, 0x7610, R3 ;  /* 0x00007610ff037816 */ /* 0x000fe20000000003 */
[----:B-1----:R-:W-:-:S05]  /*53d0*/  HADD2.F32 R13, -RZ, R12.H0_H0 ;  /* 0x2000000cff0d7230 */ /* 0x002fca0000004100 */
[----:B------:R-:W-:-:S04]  /*53e0*/  FMUL R13, R13, R60 ;  /* 0x0000003c0d0d7220 */ /* 0x000fc80000400000 */
[----:B------:R-:W-:-:S05]  /*53f0*/  FFMA R13, R52, R59, R13 ;  /* 0x0000003b340d7223 */ /* 0x000fca000000000d */
[----:B------:R-:W-:-:S05]  /*5400*/  F2FP.SATFINITE.E4M3.F32.PACK_AB_MERGE_C R13, RZ, R13, RZ ;  /* 0x0000000dff0d723e */ /* 0x000fca00048070ff */
[----:B------:R1:W-:Y:S01]  /*5410*/  @!P2 STG.E.U8 desc[UR36][R4.64+0x38], R13 ;  /* 0x0000380d0400a986 */ /* 0x0003e2000c101124 */
[----:B------:R-:W-:Y:S05]  /*5420*/  @P3 BRA `(.L_x_101) ;  /* 0x0000000000043947 */ /* 0x000fea0003800000 */
[----:B------:R0:W5:Y:S02]  /*5430*/  LDG.E.U8 R3, desc[UR36][R8.64+0x39] ;  /* 0x0000392408037981 */ /* 0x000164000c1e1100 */
.L_x_101:
[----:B------:R-:W-:Y:S05]  /*5440*/  BSYNC B1 ;  /* 0x0000000000017941 */ /* 0x000fea0003800000 */
.L_x_100:
[----:B-----5:R-:W-:Y:S01]  /*5450*/  LOP3.LUT R3, R3, 0xff, RZ, 0xc0, !PT ;  /* 0x000000ff03037812 */ /* 0x020fe200078ec0ff */
[----:B------:R-:W-:Y:S01]  /*5460*/  BSSY B1, `(.L_x_102) ;  /* 0x000000b000017945 */ /* 0x000fe20003800000 */
[----:B------:R-:W-:Y:S02]  /*5470*/  ISETP.LT.OR P0, PT, R0, 0x9, !P0 ;  /* 0x000000090000780c */ /* 0x000fe40004701670 */
[----:B------:R-:W-:-:S05]  /*5480*/  F2FP.F16.E4M3.UNPACK_B R3, R3 ;  /* 0x00000003ff03723e */ /* 0x000fca00020006ff */
[----:B------:R-:W-:-:S05]  /*5490*/  HADD2.F32 R3, -RZ, R3.H0_H0 ;  /* 0x20000003ff037230 */ /* 0x000fca0000004100 */
[----:B0-2---:R-:W-:Y:S01]  /*54a0*/  FMUL R8, R3, R60 ;  /* 0x0000003c03087220 */ /* 0x005fe20000400000 */
[----:B------:R-:W-:-:S03]  /*54b0*/  PRMT R3, RZ, 0x7610, R3 ;  /* 0x00007610ff037816 */ /* 0x000fc60000000003 */
[----:B------:R-:W-:-:S05]  /*54c0*/  FFMA R8, R53, R59, R8 ;  /* 0x0000003b35087223 */ /* 0x000fca0000000008 */
[----:B------:R-:W-:-:S05]  /*54d0*/  F2FP.SATFINITE.E4M3.F32.PACK_AB_MERGE_C R9, RZ, R8, RZ ;  /* 0x00000008ff09723e */ /* 0x000fca00048070ff */
[----:B------:R0:W-:Y:S01]  /*54e0*/  @!P3 STG.E.U8 desc[UR36][R4.64+0x39], R9 ;  /* 0x000039090400b986 */ /* 0x0001e2000c101124 */
[----:B------:R-:W-:Y:S05]  /*54f0*/  @P0 BRA `(.L_x_103) ;  /* 0x0000000000040947 */ /* 0x000fea0003800000 */
[----:B------:R2:W5:Y:S02]  /*5500*/  LDG.E.U8 R3, desc[UR36][R10.64+0x38] ;  /* 0x000038240a037981 */ /* 0x000564000c1e1100 */
.L_x_103:
[----:B------:R-:W-:Y:S05]  /*5510*/  BSYNC B1 ;  /* 0x0000000000017941 */ /* 0x000fea0003800000 */
.L_x_102:
[----:B-----5:R-:W-:Y:S01]  /*5520*/  LOP3.LUT R3, R3, 0xff, RZ, 0xc0, !PT ;  /* 0x000000ff03037812 */ /* 0x020fe200078ec0ff */
[----:B------:R-:W-:Y:S01]  /*5530*/  BSSY B1, `(.L_x_104) ;  /* 0x000000b000017945 */ /* 0x000fe20003800000 */
[----:B------:R-:W-:Y:S02]  /*5540*/  ISETP.LT.OR P1, PT, R0, 0x9, !P1 ;  /* 0x000000090000780c */ /* 0x000fe40004f21670 */
[----:B------:R-:W-:Y:S02]  /*5550*/  F2FP.F16.E4M3.UNPACK_B R3, R3 ;  /* 0x00000003ff03723e */ /* 0x000fe400020006ff */
[----:B------:R-:W-:-:S03]  /*5560*/  PRMT R0, RZ, 0x7610, R0 ;  /* 0x00007610ff007816 */ /* 0x000fc60000000000 */
[----:B------:R-:W-:-:S05]  /*5570*/  HADD2.F32 R3, -RZ, R3.H0_H0 ;  /* 0x20000003ff037230 */ /* 0x000fca0000004100 */
[----:B------:R-:W-:-:S04]  /*5580*/  FMUL R3, R3, R60 ;  /* 0x0000003c03037220 */ /* 0x000fc80000400000 */
[----:B------:R-:W-:-:S05]  /*5590*/  FFMA R3, R54, R59, R3 ;  /* 0x0000003b36037223 */ /* 0x000fca0000000003 */
[----:B------:R-:W-:-:S05]  /*55a0*/  F2FP.SATFINITE.E4M3.F32.PACK_AB_MERGE_C R3, RZ, R3, RZ ;  /* 0x00000003ff03723e */ /* 0x000fca00048070ff */
[----:B------:R0:W-:Y:S01]  /*55b0*/  @!P0 STG.E.U8 desc[UR36][R6.64+0x38], R3 ;  /* 0x0000380306008986 */ /* 0x0001e2000c101124 */
[----:B------:R-:W-:Y:S05]  /*55c0*/  @P1 BRA `(.L_x_105) ;  /* 0x0000000000041947 */ /* 0x000fea0003800000 */
[----:B------:R0:W5:Y:S02]  /*55d0*/  LDG.E.U8 R0, desc[UR36][R10.64+0x39] ;  /* 0x000039240a007981 */ /* 0x000164000c1e1100 */
.L_x_105:
[----:B------:R-:W-:Y:S05]  /*55e0*/  BSYNC B1 ;  /* 0x0000000000017941 */ /* 0x000fea0003800000 */
.L_x_104:
[----:B------:R-:W-:Y:S05]  /*55f0*/  @P1 BRA `(.L_x_106) ;  /* 0x0000000800601947 */ /* 0x000fea0003800000 */
[----:B-----5:R-:W-:-:S04]  /*5600*/  LOP3.LUT R0, R0, 0xff, RZ, 0xc0, !PT ;  /* 0x000000ff00007812 */ /* 0x020fc800078ec0ff */
[----:B------:R-:W-:-:S05]  /*5610*/  F2FP.F16.E4M3.UNPACK_B R0, R0 ;  /* 0x00000000ff00723e */ /* 0x000fca00020006ff */
[----:B0-----:R-:W-:-:S05]  /*5620*/  HADD2.F32 R3, -RZ, R0.H0_H0 ;  /* 0x20000000ff037230 */ /* 0x001fca0000004100 */
[----:B------:R-:W-:-:S04]  /*5630*/  FMUL R0, R3, R60 ;  /* 0x0000003c03007220 */ /* 0x000fc80000400000 */
[----:B------:R-:W-:-:S05]  /*5640*/  FFMA R0, R55, R59, R0 ;  /* 0x0000003b37007223 */ /* 0x000fca0000000000 */
[----:B------:R-:W-:-:S05]  /*5650*/  F2FP.SATFINITE.E4M3.F32.PACK_AB_MERGE_C R3, RZ, R0, RZ ;  /* 0x00000000ff03723e */ /* 0x000fca00048070ff */
[----:B------:R0:W-:Y:S01]  /*5660*/  STG.E.U8 desc[UR36][R6.64+0x39], R3 ;  /* 0x0000390306007986 */ /* 0x0001e2000c101124 */
[----:B------:R-:W-:Y:S05]  /*5670*/  BRA `(.L_x_106) ;  /* 0x0000000800407947 */ /* 0x000fea0003800000 */
.L_x_41:
[C---:B------:R-:W-:Y:S01]  /*5680*/  ISETP.GE.AND P1, PT, R3.reuse, 0x1, PT ;  /* 0x000000010300780c */ /* 0x040fe20003f26270 */
[-C--:B------:R-:W-:Y:S01]  /*5690*/  FMUL R24, R24, R59.reuse ;  /* 0x0000003b18187220 */ /* 0x080fe20000400000 */
[----:B------:R-:W-:Y:S01]  /*56a0*/  ISETP.GE.AND P3, PT, R3, 0x2, PT ;  /* 0x000000020300780c */ /* 0x000fe20003f66270 */
[-C--:B------:R-:W-:Y:S01]  /*56b0*/  FMUL R25, R25, R59.reuse ;  /* 0x0000003b19197220 */ /* 0x080fe20000400000 */
[----:B------:R-:W-:Y:S01]  /*56c0*/  ISETP.LT.OR P2, PT, R0, 0x1, !P1 ;  /* 0x000000010000780c */ /* 0x000fe20004f41670 */
[-C--:B------:R-:W-:Y:S01]  /*56d0*/  FMUL R26, R26, R59.reuse ;  /* 0x0000003b1a1a7220 */ /* 0x080fe20000400000 */
[C---:B------:R-:W-:Y:S01]  /*56e0*/  ISETP.LT.OR P5, PT, R0.reuse, 0x1, !P3 ;  /* 0x000000010000780c */ /* 0x040fe20005fa1670 */
[-C--:B------:R-:W-:Y:S01]  /*56f0*/  FMUL R27, R27, R59.reuse ;  /* 0x0000003b1b1b7220 */ /* 0x080fe20000400000 */
[----:B------:R-:W-:Y:S01]  /*5700*/  ISETP.LT.OR P1, PT, R0, 0x9, !P1 ;  /* 0x000000090000780c */ /* 0x000fe20004f21670 */
[-C--:B------:R-:W-:Y:S01]  /*5710*/  FMUL R28, R28, R59.reuse ;  /* 0x0000003b1c1c7220 */ /* 0x080fe20000400000 */
[----:B------:R-:W-:Y:S01]  /*5720*/  F2FP.SATFINITE.E4M3.F32.PACK_AB_MERGE_C R9, RZ, R24, RZ ;  /* 0x00000018ff09723e */ /* 0x000fe200048070ff */
[-C--:B------:R-:W-:Y:S01]  /*5730*/  FMUL R29, R29, R59.reuse ;  /* 0x0000003b1d1d7220 */ /* 0x080fe20000400000 */
[----:B------:R-:W-:Y:S01]  /*5740*/  ISETP.GE.AND P0, PT, R3, 0x9, PT ;  /* 0x000000090300780c */ /* 0x000fe20003f06270 */
[----:B------:R-:W-:Y:S01]  /*5750*/  FMUL R30, R30, R59 ;  /* 0x0000003b1e1e7220 */ /* 0x000fe20000400000 */
[----:B------:R-:W-:Y:S01]  /*5760*/  F2FP.SATFINITE.E4M3.F32.PACK_AB_MERGE_C R25, RZ, R25, RZ ;  /* 0x00000019ff19723e */ /* 0x000fe200048070ff */
[-C--:B------:R-:W-:Y:S01]  /*5770*/  FMUL R31, R31, R59.reuse ;  /* 0x0000003b1f1f7220 */ /* 0x080fe20000400000 */
[----:B------:R-:W-:Y:S01]  /*5780*/  F2FP.SATFINITE.E4M3.F32.PACK_AB_MERGE_C R11, RZ, R26, RZ ;  /* 0x0000001aff0b723e */ /* 0x000fe200048070ff */
[----:B------:R0:W-:Y:S01]  /*5790*/  @!P2 STG.E.U8 desc[UR36][R4.64], R9 ;  /* 0x000000090400a986 */ /* 0x0001e2000c101124 */
[----:B------:R-:W-:Y:S01]  /*57a0*/  ISETP.LT.OR P3, PT, R0, 0x9, !P3 ;  /* 0x000000090000780c */ /* 0x000fe20005f61670 */
[-C--:B------:R-:W-:Y:S01]  /*57b0*/  FMUL R32, R32, R59.reuse ;  /* 0x0000003b20207220 */ /* 0x080fe20000400000 */
[C---:B------:R-:W-:Y:S01]  /*57c0*/  ISETP.LT.OR P4, PT, R0.reuse, 0x1, !P0 ;  /* 0x000000010000780c */ /* 0x040fe20004781670 */
[----:B------:R-:W-:Y:S01]  /*57d0*/  @!P5 STG.E.U8 desc[UR36][R4.64+0x1], R25 ;  /* 0x000001190400d986 */ /* 0x000fe2000c101124 */
[----:B------:R-:W-:Y:S01]  /*57e0*/  ISETP.GE.AND P2, PT, R3, 0xa, PT ;  /* 0x0000000a0300780c */ /* 0x000fe20003f46270 */
[----:B------:R-:W-:Y:S01]  /*57f0*/  FMUL R33, R33, R59 ;  /* 0x0000003b21217220 */ /* 0x000fe20000400000 */
[----:B------:R-:W-:Y:S01]  /*5800*/  F2FP.SATFINITE.E4M3.F32.PACK_AB_MERGE_C R27, RZ, R27, RZ ;  /* 0x0000001bff1b723e */ /* 0x000fe200048070ff */
[----:B------:R1:W-:Y:S01]  /*5810*/  @!P1 STG.E.U8 desc[UR36][R6.64], R11 ;  /* 0x0000000b06009986 */ /* 0x0003e2000c101124 */
[----:B------:R-:W-:Y:S01]  /*5820*/  ISETP.LT.OR P1, PT, R0, 0x1, !P2 ;  /* 0x000000010000780c */ /* 0x000fe20005721670 */
[-C--:B------:R-:W-:Y:S01]  /*5830*/  FMUL R34, R34, R59.reuse ;  /* 0x0000003b22227220 */ /* 0x080fe20000400000 */
[----:B------:R-:W-:Y:S01]  /*5840*/  F2FP.SATFINITE.E4M3.F32.PACK_AB_MERGE_C R13, RZ, R28, RZ ;  /* 0x0000001cff0d723e */ /* 0x000fe200048070ff */
[----:B------:R-:W-:Y:S01]  /*5850*/  FMUL R35, R35, R59 ;  /* 0x0000003b23237220 */ /* 0x000fe20000400000 */
[----:B------:R-:W-:Y:S01]  /*5860*/  ISETP.GE.AND P5, PT, R3, 0x11, PT ;  /* 0x000000110300780c */ /* 0x000fe20003fa6270 */
[----:B------:R-:W-:Y:S01]  /*5870*/  @!P3 STG.E.U8 desc[UR36][R6.64+0x1], R27 ;  /* 0x0000011b0600b986 */ /* 0x000fe2000c101124 */
[----:B------:R-:W-:Y:S01]  /*5880*/  F2FP.SATFINITE.E4M3.F32.PACK_AB_MERGE_C R29, RZ, R29, RZ ;  /* 0x0000001dff1d723e */ /* 0x000fe200048070ff */
[-C--:B------:R-:W-:Y:S01]  /*5890*/  FMUL R36, R36, R59.reuse ;  /* 0x0000003b24247220 */ /* 0x080fe20000400000 */
[C---:B------:R-:W-:Y:S01]  /*58a0*/  ISETP.LT.OR P0, PT, R0.reuse, 0x9, !P0 ;  /* 0x000000090000780c */ /* 0x040fe20004701670 */
[----:B------:R-:W-:Y:S01]  /*58b0*/  @!P4 STG.E.U8 desc[UR36][R4.64+0x8], R13 ;  /* 0x0000080d0400c986 */ /* 0x000fe2000c101124 */
[C---:B------:R-:W-:Y:S01]  /*58c0*/  ISETP.LT.OR P2, PT, R0.reuse, 0x9, !P2 ;  /* 0x000000090000780c */ /* 0x040fe20005741670 */
[-C--:B------:R-:W-:Y:S01]  /*58d0*/  FMUL R37, R37, R59.reuse ;  /* 0x0000003b25257220 */ /* 0x080fe20000400000 */
[----:B------:R-:W-:Y:S01]  /*58e0*/  ISETP.GE.AND P4, PT, R3, 0x12, PT ;  /* 0x000000120300780c */ /* 0x000fe20003f86270 */
[----:B------:R-:W-:Y:S01]  /*58f0*/  @!P1 STG.E.U8 desc[UR36][R4.64+0x9], R29 ;  /* 0x0000091d04009986 */ /* 0x000fe2000c101124 */
[----:B------:R-:W-:Y:S01]  /*5900*/  ISETP.LT.OR P3, PT, R0, 0x1, !P5 ;  /* 0x000000010000780c */ /* 0x000fe20006f61670 */
[-C--:B------:R-:W-:Y:S01]  /*5910*/  FMUL R38, R38, R59.reuse ;  /* 0x0000003b26267220 */ /* 0x080fe20000400000 */
[----:B------:R-:W-:Y:S01]  /*5920*/  ISETP.LT.OR P1, PT, R0, 0x1, !P4 ;  /* 0x000000010000780c */ /* 0x000fe20006721670 */
[-C--:B------:R-:W-:Y:S01]  /*5930*/  FMUL R39, R39, R59.reuse ;  /* 0x0000003b27277220 */ /* 0x080fe20000400000 */
[----:B0-----:R-:W-:Y:S01]  /*5940*/  F2FP.SATFINITE.E4M3.F32.PACK_AB_MERGE_C R9, RZ, R30, RZ ;  /* 0x0000001eff09723e */ /* 0x001fe200048070ff */
[----:B------:R-:W-:Y:S01]  /*5950*/  FMUL R40, R40, R59 ;  /* 0x0000003b28287220 */ /* 0x000fe20000400000 */
[----:B------:R-:W-:Y:S01]  /*5960*/  F2FP.SATFINITE.E4M3.F32.PACK_AB_MERGE_C R31, RZ, R31, RZ ;  /* 0x0000001fff1f723e */ /* 0x000fe200048070ff */
[----:B------:R-:W-:Y:S01]  /*5970*/  FMUL R41, R41, R59 ;  /* 0x0000003b29297220 */ /* 0x000fe20000400000 */
[----:B-1----:R-:W-:Y:S01]  /*5980*/  F2FP.SATFINITE.E4M3.F32.PACK_AB_MERGE_C R11, RZ, R32, RZ ;  /* 0x00000020ff0b723e */ /* 0x002fe200048070ff */
[----:B------:R0:W-:Y:S01]  /*5990*/  @!P0 STG.E.U8 desc[UR36][R6.64+0x8], R9 ;  /* 0x0000080906008986 */ /* 0x0001e2000c101124 */
[----:B------:R-:W-:Y:S01]  /*59a0*/  F2FP.SATFINITE.E4M3.F32.PACK_AB_MERGE_C R33, RZ, R33, RZ ;  /* 0x00000021ff21723e */ /* 0x000fe200048070ff */
[-C--:B------:R-:W-:Y:S01]  /*59b0*/  FMUL R42, R42, R59.reuse ;  /* 0x0000003b2a2a7220 */ /* 0x080fe20000400000 */
[C---:B------:R-:W-:Y:S01]  /*59c0*/  ISETP.LT.OR P4, PT, R0.reuse, 0x9, !P4 ;  /* 0x000000090000780c */ /* 0x040fe20006781670 */
[----:B------:R-:W-:Y:S01]  /*59d0*/  @!P2 STG.E.U8 desc[UR36][R6.64+0x9], R31 ;  /* 0x0000091f0600a986 */ /* 0x000fe2000c101124 */
[----:B------:R-:W-:Y:S01]  /*59e0*/  ISETP.LT.OR P2, PT, R0, 0x9, !P5 ;  /* 0x000000090000780c */ /* 0x000fe20006f41670 */
[----:B------:R-:W-:Y:S01]  /*59f0*/  FMUL R43, R43, R59 ;  /* 0x0000003b2b2b7220 */ /* 0x000fe20000400000 */
[----:B------:R-:W-:Y:S01]  /*5a00*/  F2FP.SATFINITE.E4M3.F32.PACK_AB_MERGE_C R35, RZ, R35, RZ ;  /* 0x00000023ff23723e */ /* 0x000fe200048070ff */
[----:B------:R1:W-:Y:S01]  /*5a10*/  @!P3 STG.E.U8 desc[UR36][R4.64+0x10], R11 ;  /* 0x0000100b0400b986 */ /* 0x0003e2000c101124 */
[C---:B------:R-:W-:Y:S01]  /*5a20*/  ISETP.GE.AND P3, PT, R3.reuse, 0x19, PT ;  /* 0x000000190300780c */ /* 0x040fe20003f66270 */
[----:B------:R-:W-:Y:S01]  /*5a30*/  FMUL R44, R44, R59 ;  /* 0x0000003b2c2c7220 */ /* 0x000fe20000400000 */
[----:B------:R-:W-:Y:S01]  /*5a40*/  F2FP.SATFINITE.E4M3.F32.PACK_AB_MERGE_C R37, RZ, R37, RZ ;  /* 0x00000025ff25723e */ /* 0x000fe200048070ff */
[----:B------:R-:W-:Y:S01]  /*5a50*/  @!P1 STG.E.U8 desc[UR36][R4.64+0x11], R33 ;  /* 0x0000112104009986 */ /* 0x000fe2000c101124 */
[----:B------:R-:W-:Y:S01]  /*5a60*/  ISETP.GE.AND P1, PT, R3, 0x1a, PT ;  /* 0x0000001a0300780c */ /* 0x000fe20003f26270 */
[-C--:B------:R-:W-:Y:S01]  /*5a70*/  FMUL R45, R45, R59.reuse ;  /* 0x0000003b2d2d7220 */ /* 0x080fe20000400000 */
[----:B------:R-:W-:Y:S01]  /*5a80*/  ISETP.LT.OR P0, PT, R0, 0x1, !P3 ;  /* 0x000000010000780c */ /* 0x000fe20005f01670 */
[----:B------:R-:W-:Y:S01]  /*5a90*/  @!P4 STG.E.U8 desc[UR36][R6.64+0x11], R35 ;  /* 0x000011230600c986 */ /* 0x000fe2000c101124 */
[----:B0-----:R-:W-:Y:S01]  /*5aa0*/  F2FP.SATFINITE.E4M3.F32.PACK_AB_MERGE_C R9, RZ, R34, RZ ;  /* 0x00000022ff09723e */ /* 0x001fe200048070ff */
[-C--:B------:R-:W-:Y:S01]  /*5ab0*/  FMUL R46, R46, R59.reuse ;  /* 0x0000003b2e2e7220 */ /* 0x080fe20000400000 */
[C---:B------:R-:W-:Y:S01]  /*5ac0*/  ISETP.LT.OR P5, PT, R0.reuse, 0x1, !P1 ;  /* 0x000000010000780c */ /* 0x040fe20004fa1670 */
[-C--:B------:R-:W-:Y:S01]  /*5ad0*/  FMUL R47, R47, R59.reuse ;  /* 0x0000003b2f2f7220 */ /* 0x080fe20000400000 */
[----:B------:R-:W-:Y:S01]  /*5ae0*/  ISETP.LT.OR P3, PT, R0, 0x9, !P3 ;  /* 0x000000090000780c */ /* 0x000fe20005f61670 */
[----:B------:R0:W-:Y:S01]  /*5af0*/  @!P2 STG.E.U8 desc[UR36][R6.64+0x10], R9 ;  /* 0x000010090600a986 */ /* 0x0001e2000c101124 */
[----:B-1----:R-:W-:Y:S01]  /*5b00*/  F2FP.SATFINITE.E4M3.F32.PACK_AB_MERGE_C R11, RZ, R36, RZ ;  /* 0x00000024ff0b723e */ /* 0x002fe200048070ff */
[-C--:B------:R-:W-:Y:S01]  /*5b10*/  FMUL R48, R48, R59.reuse ;  /* 0x0000003b30307220 */ /* 0x080fe20000400000 */
[----:B------:R-:W-:Y:S01]  /*5b20*/  ISETP.GE.AND P2, PT, R3, 0x21, PT ;  /* 0x000000210300780c */ /* 0x000fe20003f46270 */
[-C--:B------:R-:W-:Y:S01]  /*5b30*/  FMUL R49, R49, R59.reuse ;  /* 0x0000003b31317220 */ /* 0x080fe20000400000 */
[C---:B------:R-:W-:Y:S01]  /*5b40*/  ISETP.LT.OR P1, PT, R0.reuse, 0x9, !P1 ;  /* 0x000000090000780c */ /* 0x040fe20004f21670 */
[----:B------:R-:W-:Y:S01]  /*5b50*/  @!P0 STG.E.U8 desc[UR36][R4.64+0x18], R11 ;  /* 0x0000180b04008986 */ /* 0x000fe2000c101124 */
[----:B------:R-:W-:Y:S01]  /*5b60*/  ISETP.LT.OR P4, PT, R0, 0x1, !P2 ;  /* 0x000000010000780c */ /* 0x000fe20005781670 */
[----:B------:R-:W-:Y:S01]  /*5b70*/  FMUL R50, R50, R59 ;  /* 0x0000003b32327220 */ /* 0x000fe20000400000 */
[----:B------:R-:W-:Y:S01]  /*5b80*/  ISETP.GE.AND P0, PT, R3, 0x22, PT ;  /* 0x000000220300780c */ /* 0x000fe20003f06270 */
[----:B------:R-:W-:Y:S01]  /*5b90*/  @!P5 STG.E.U8 desc[UR36][R4.64+0x19], R37 ;  /* 0x000019250400d986 */ /* 0x000fe2000c101124 */
[----:B------:R-:W-:Y:S01]  /*5ba0*/  F2FP.SATFINITE.E4M3.F32.PACK_AB_MERGE_C R39, RZ, R39, RZ ;  /* 0x00000027ff27723e */ /* 0x000fe200048070ff */
[-C--:B------:R-:W-:Y:S01]  /*5bb0*/  FMUL R51, R51, R59.reuse ;  /* 0x0000003b33337220 */ /* 0x080fe20000400000 */
[----:B0-----:R-:W-:Y:S01]  /*5bc0*/  F2FP.SATFINITE.E4M3.F32.PACK_AB_MERGE_C R9, RZ, R38, RZ ;  /* 0x00000026ff09723e */ /* 0x001fe200048070ff */
[-C--:B------:R-:W-:Y:S01]  /*5bd0*/  FMUL R52, R52, R59.reuse ;  /* 0x0000003b34347220 */ /* 0x080fe20000400000 */
[----:B------:R-:W-:Y:S01]  /*5be0*/  F2FP.SATFINITE.E4M3.F32.PACK_AB_MERGE_C R13, RZ, R40, RZ ;  /* 0x00000028ff0d723e */ /* 0x000fe200048070ff */
[----:B------:R-:W-:Y:S01]  /*5bf0*/  FMUL R53, R53, R59 ;  /* 0x0000003b35357220 */ /* 0x000fe20000400000 */
        /* <DEDUP_REMOVED lines=9> */
[----:B------:R-:W-:Y:S01]  /*5c90*/  @!P4 STG.E.U8 desc[UR36][R4.64+0x20], R13 ;  /* 0x0000200d0400c986 */ /* 0x000fe2000c101124 */
[----:B------:R-:W-:-:S02]  /*5ca0*/  ISETP.LT.OR P4, PT, R0, 0x9, !P0 ;  /* 0x000000090000780c */ /* 0x000fc40004781670 */
[----:B------:R-:W-:Y:S02]  /*5cb0*/  ISETP.GE.AND P0, PT, R3, 0x2a, PT ;  /* 0x0000002a0300780c */ /* 0x000fe40003f06270 */
[C---:B------:R-:W-:Y:S01]  /*5cc0*/  ISETP.LT.OR P5, PT, R0.reuse, 0x1, !P1 ;  /* 0x000000010000780c */ /* 0x040fe20004fa1670 */
[----:B------:R-:W-:Y:S01]  /*5cd0*/  @!P3 STG.E.U8 desc[UR36][R4.64+0x21], R41 ;  /* 0x000021290400b986 */ /* 0x000fe2000c101124 */
[C---:B------:R-:W-:Y:S02]  /*5ce0*/  ISETP.LT.OR P3, PT, R0.reuse, 0x1, !P0 ;  /* 0x000000010000780c */ /* 0x040fe40004761670 */
[----:B0-----:R-:W-:Y:S02]  /*5cf0*/  F2FP.SATFINITE.E4M3.F32.PACK_AB_MERGE_C R9, RZ, R42, RZ ;  /* 0x0000002aff09723e */ /* 0x001fe400048070ff */
[----:B------:R-:W-:Y:S02]  /*5d00*/  F2FP.SATFINITE.E4M3.F32.PACK_AB_MERGE_C R11, RZ, R44, RZ ;  /* 0x0000002cff0b723e */ /* 0x000fe400048070ff */
[----:B------:R-:W-:Y:S01]  /*5d10*/  F2FP.SATFINITE.E4M3.F32.PACK_AB_MERGE_C R45, RZ, R45, RZ ;  /* 0x0000002dff2d723e */ /* 0x000fe200048070ff */
[----:B------:R0:W-:Y:S01]  /*5d20*/  @!P2 STG.E.U8 desc[UR36][R6.64+0x20], R9 ;  /* 0x000020090600a986 */ /* 0x0001e2000c101124 */
[----:B------:R-:W-:-:S02]  /*5d30*/  ISETP.LT.OR P2, PT, R0, 0x9, !P1 ;  /* 0x000000090000780c */ /* 0x000fc40004f41670 */
[C---:B------:R-:W-:Y:S01]  /*5d40*/  ISETP.GE.AND P1, PT, R3.reuse, 0x32, PT ;  /* 0x000000320300780c */ /* 0x040fe20003f26270 */
[----:B------:R-:W-:Y:S01]  /*5d50*/  @!P4 STG.E.U8 desc[UR36][R6.64+0x21], R43 ;  /* 0x0000212b0600c986 */ /* 0x000fe2000c101124 */
[----:B------:R-:W-:Y:S02]  /*5d60*/  ISETP.GE.AND P4, PT, R3, 0x31, PT ;  /* 0x000000310300780c */ /* 0x000fe40003f86270 */
[C---:B------:R-:W-:Y:S01]  /*5d70*/  ISETP.LT.OR P0, PT, R0.reuse, 0x9, !P0 ;  /* 0x000000090000780c */ /* 0x040fe20004701670 */
[----:B------:R1:W-:Y:S01]  /*5d80*/  @!P5 STG.E.U8 desc[UR36][R4.64+0x28], R11 ;  /* 0x0000280b0400d986 */ /* 0x0003e2000c101124 */
[C---:B------:R-:W-:Y:S02]  /*5d90*/  ISETP.LT.OR P5, PT, R0.reuse, 0x1, !P1 ;  /* 0x000000010000780c */ /* 0x040fe40004fa1670 */
[----:B------:R-:W-:Y:S01]  /*5da0*/  F2FP.SATFINITE.E4M3.F32.PACK_AB_MERGE_C R47, RZ, R47, RZ ;  /* 0x0000002fff2f723e */ /* 0x000fe200048070ff */
[----:B------:R-:W-:Y:S01]  /*5db0*/  @!P3 STG.E.U8 desc[UR36][R4.64+0x29], R45 ;  /* 0x0000292d0400b986 */ /* 0x000fe2000c101124 */
[----:B------:R-:W-:-:S02]  /*5dc0*/  ISETP.LT.OR P3, PT, R0, 0x1, !P4 ;  /* 0x000000010000780c */ /* 0x000fc40006761670 */
[----:B0-----:R-:W-:Y:S02]  /*5dd0*/  F2FP.SATFINITE.E4M3.F32.PACK_AB_MERGE_C R9, RZ, R46, RZ ;  /* 0x0000002eff09723e */ /* 0x001fe400048070ff */
[----:B------:R-:W-:Y:S02]  /*5de0*/  F2FP.SATFINITE.E4M3.F32.PACK_AB_MERGE_C R49, RZ, R49, RZ ;  /* 0x00000031ff31723e */ /* 0x000fe400048070ff */
[----:B------:R-:W-:Y:S01]  /*5df0*/  ISETP.LT.OR P4, PT, R0, 0x9, !P4 ;  /* 0x000000090000780c */ /* 0x000fe20006781670 */
[----:B------:R0:W-:Y:S01]  /*5e00*/  @!P2 STG.E.U8 desc[UR36][R6.64+0x28], R9 ;  /* 0x000028090600a986 */ /* 0x0001e2000c101124 */
[----:B-1----:R-:W-:Y:S02]  /*5e10*/  F2FP.SATFINITE.E4M3.F32.PACK_AB_MERGE_C R11, RZ, R48, RZ ;  /* 0x00000030ff0b723e */ /* 0x002fe400048070ff */
[C---:B------:R-:W-:Y:S01]  /*5e20*/  ISETP.GE.AND P2, PT, R3.reuse, 0x3a, PT ;  /* 0x0000003a0300780c */ /* 0x040fe20003f46270 */
[----:B------:R-:W-:Y:S01]  /*5e30*/  @!P0 STG.E.U8 desc[UR36][R6.64+0x29], R47 ;  /* 0x0000292f06008986 */ /* 0x000fe2000c101124 */
[----:B------:R-:W-:-:S02]  /*5e40*/  ISETP.GE.AND P0, PT, R3, 0x39, PT ;  /* 0x000000390300780c */ /* 0x000fc40003f06270 */
[C---:B------:R-:W-:Y:S01]  /*5e50*/  ISETP.LT.OR P1, PT, R0.reuse, 0x9, !P1 ;  /* 0x000000090000780c */ /* 0x040fe20004f21670 */
[----:B------:R1:W-:Y:S01]  /*5e60*/  @!P3 STG.E.U8 desc[UR36][R4.64+0x30], R11 ;  /* 0x0000300b0400b986 */ /* 0x0003e2000c101124 */
[C---:B------:R-:W-:Y:S02]  /*5e70*/  ISETP.LT.OR P3, PT, R0.reuse, 0x1, !P0 ;  /* 0x000000010000780c */ /* 0x040fe40004761670 */
[C---:B------:R-:W-:Y:S01]  /*5e80*/  ISETP.LT.OR P0, PT, R0.reuse, 0x9, !P0 ;  /* 0x000000090000780c */ /* 0x040fe20004701670 */
[----:B------:R2:W-:Y:S01]  /*5e90*/  @!P5 STG.E.U8 desc[UR36][R4.64+0x31], R49 ;  /* 0x000031310400d986 */ /* 0x0005e2000c101124 */
[C---:B------:R-:W-:Y:S02]  /*5ea0*/  ISETP.LT.OR P5, PT, R0.reuse, 0x1, !P2 ;  /* 0x000000010000780c */ /* 0x040fe400057a1670 */
[----:B------:R-:W-:Y:S02]  /*5eb0*/  ISETP.LT.OR P2, PT, R0, 0x9, !P2 ;  /* 0x000000090000780c */ /* 0x000fe40005741670 */
[----:B------:R-:W-:-:S02]  /*5ec0*/  F2FP.SATFINITE.E4M3.F32.PACK_AB_MERGE_C R3, RZ, R50, RZ ;  /* 0x00000032ff03723e */ /* 0x000fc400048070ff */
[----:B------:R-:W-:Y:S02]  /*5ed0*/  F2FP.SATFINITE.E4M3.F32.PACK_AB_MERGE_C R51, RZ, R51, RZ ;  /* 0x00000033ff33723e */ /* 0x000fe400048070ff */
[----:B0-----:R-:W-:Y:S01]  /*5ee0*/  F2FP.SATFINITE.E4M3.F32.PACK_AB_MERGE_C R9, RZ, R52, RZ ;  /* 0x00000034ff09723e */ /* 0x001fe200048070ff */
[----:B------:R2:W-:Y:S01]  /*5ef0*/  @!P4 STG.E.U8 desc[UR36][R6.64+0x30], R3 ;  /* 0x000030030600c986 */ /* 0x0005e2000c101124 */
[----:B------:R-:W-:Y:S02]  /*5f00*/  F2FP.SATFINITE.E4M3.F32.PACK_AB_MERGE_C R53, RZ, R53, RZ ;  /* 0x00000035ff35723e */ /* 0x000fe400048070ff */
[----:B-1----:R-:W-:Y:S01]  /*5f10*/  F2FP.SATFINITE.E4M3.F32.PACK_AB_MERGE_C R11, RZ, R54, RZ ;  /* 0x00000036ff0b723e */ /* 0x002fe200048070ff */
[----:B------:R2:W-:Y:S01]  /*5f20*/  @!P1 STG.E.U8 desc[UR36][R6.64+0x31], R51 ;  /* 0x0000313306009986 */ /* 0x0005e2000c101124 */
[----:B------:R-:W-:-:S03]  /*5f30*/  F2FP.SATFINITE.E4M3.F32.PACK_AB_MERGE_C R55, RZ, R55, RZ ;  /* 0x00000037ff37723e */ /* 0x000fc600048070ff */
[----:B------:R2:W-:Y:S04]  /*5f40*/  @!P3 STG.E.U8 desc[UR36][R4.64+0x38], R9 ;  /* 0x000038090400b986 */ /* 0x0005e8000c101124 */
[----:B------:R2:W-:Y:S04]  /*5f50*/  @!P5 STG.E.U8 desc[UR36][R4.64+0x39], R53 ;  /* 0x000039350400d986 */ /* 0x0005e8000c101124 */
[----:B------:R2:W-:Y:S04]  /*5f60*/  @!P0 STG.E.U8 desc[UR36][R6.64+0x38], R11 ;  /* 0x0000380b06008986 */ /* 0x0005e8000c101124 */
[----:B------:R2:W-:Y:S02]  /*5f70*/  @!P2 STG.E.U8 desc[UR36][R6.64+0x39], R55 ;  /* 0x000039370600a986 */ /* 0x0005e4000c101124 */
.L_x_106:
[----:B------:R-:W-:Y:S05]  /*5f80*/  BSYNC B0 ;  /* 0x0000000000007941 */ /* 0x000fea0003800000 */
.L_x_40:
[----:B------:R-:W-:Y:S01]  /*5f90*/  ULDC UR4, c[0x0][0xc] ;  /* 0x0000030000047ab9 */ /* 0x000fe20000000800 */
[----:B------:R-:W-:Y:S01]  /*5fa0*/  ULDC UR5, c[0x0][0x10] ;  /* 0x0000040000057ab9 */ /* 0x000fe20000000800 */
[----:B0-2---:R-:W0:Y:S01]  /*5fb0*/  LDC R3, c[0x0][0x14] ;  /* 0x00000500ff037b82 */ /* 0x005e220000000800 */
[----:B------:R-:W-:Y:S01]  /*5fc0*/  UIMAD.WIDE.U32 UR4, UR4, UR5, URZ ;  /* 0x00000005040472a5 */ /* 0x000fe2000f8e003f */
[----:B-----5:R-:W-:Y:S01]  /*5fd0*/  PRMT R0, RZ, 0x7610, R0 ;  /* 0x00007610ff007816 */ /* 0x020fe20000000000 */
[----:B------:R-:W-:Y:S02]  /*5fe0*/  IMAD.MOV.U32 R58, RZ, RZ, -0x1 ;  /* 0xffffffffff3a7424 */ /* 0x000fe400078e00ff */
[----:B------:R-:W-:Y:S02]  /*5ff0*/  IMAD.MOV.U32 R56, RZ, RZ, -0x1 ;  /* 0xffffffffff387424 */ /* 0x000fe400078e00ff */
[----:B0-----:R-:W-:-:S04]  /*6000*/  IMAD.WIDE.U32 R16, R3, UR4, R16 ;  /* 0x0000000403107c25 */ /* 0x001fc8000f8e0010 */
[----:B------:R-:W-:Y:S01]  /*6010*/  IMAD R3, R3, UR5, RZ ;  /* 0x0000000503037c24 */ /* 0x000fe2000f8e02ff */
[----:B------:R-:W-:Y:S02]  /*6020*/  ULDC.64 UR4, c[0x0][0x650] ;  /* 0x0001940000047ab9 */ /* 0x000fe40000000a00 */
[----:B------:R-:W-:Y:S01]  /*6030*/  ISETP.GE.U32.AND P0, PT, R16, UR4, PT ;  /* 0x0000000410007c0c */ /* 0x000fe2000bf06070 */
[----:B------:R-:W-:-:S05]  /*6040*/  IMAD.IADD R17, R17, 0x1, R3 ;  /* 0x0000000111117824 */ /* 0x000fca00078e0203 */
[----:B------:R-:W-:-:S13]  /*6050*/  ISETP.GE.U32.AND.EX P0, PT, R17, UR5, PT, P0 ;  /* 0x0000000511007c0c */ /* 0x000fda000bf06100 */
[----:B------:R-:W-:Y:S05]  /*6060*/  @P0 BRA `(.L_x_107) ;  /* 0x0000000400640947 */ /* 0x000fea0003800000 */
[----:B------:R-:W0:Y:S01]  /*6070*/  S2R R12, SR_CTAID.X ;  /* 0x00000000000c7919 */ /* 0x000e220000002500 */
[----:B---34-:R-:W2:Y:S01]  /*6080*/  LDC.64 R10, c[0x0][0x628] ;  /* 0x00018a00ff0a7b82 */ /* 0x018ea20000000a00 */
[----:B------:R-:W-:Y:S01]  /*6090*/  ULDC UR4, c[0x0][0x150] ;  /* 0x0000540000047ab9 */ /* 0x000fe20000000800 */
[----:B------:R-:W-:Y:S01]  /*60a0*/  IMAD.MOV.U32 R8, RZ, RZ, R16 ;  /* 0x000000ffff087224 */ /* 0x000fe200078e0010 */
[----:B------:R-:W3:Y:S01]  /*60b0*/  S2R R22, SR_CTAID.Y ;  /* 0x0000000000167919 */ /* 0x000ee20000002600 */
[----:B------:R-:W-:-:S04]  /*60c0*/  IMAD.MOV.U32 R9, RZ, RZ, R17 ;  /* 0x000000ffff097224 */ /* 0x000fc800078e0011 */
[----:B------:R-:W4:Y:S08]  /*60d0*/  LDC R21, c[0x0][0x144] ;  /* 0x00005100ff157b82 */ /* 0x000f300000000800 */
[----:B------:R-:W1:Y:S08]  /*60e0*/  LDC R0, c[0x0][0x630] ;  /* 0x00018c00ff007b82 */ /* 0x000e700000000800 */
[----:B------:R-:W1:Y:S01]  /*60f0*/  LDC.64 R14, c[0x0][0x620] ;  /* 0x00018800ff0e7b82 */ /* 0x000e620000000a00 */
[----:B--2---:R-:W-:-:S04]  /*6100*/  ISETP.NE.U32.AND P0, PT, R10, RZ, PT ;  /* 0x000000ff0a00720c */ /* 0x004fc80003f05070 */
[----:B------:R-:W-:Y:S02]  /*6110*/  ISETP.NE.AND.EX P0, PT, R11, RZ, PT, P0 ;  /* 0x000000ff0b00720c */ /* 0x000fe40003f05300 */
[----:B0-----:R-:W-:-:S05]  /*6120*/  I2FP.F32.U32 R3, R12 ;  /* 0x0000000c00037245 */ /* 0x001fca0000201000 */
[----:B------:R-:W-:-:S04]  /*6130*/  FMUL R3, R3, UR4 ;  /* 0x0000000403037c20 */ /* 0x000fc80008400000 */
[----:B------:R0:W2:Y:S02]  /*6140*/  F2I.U32.TRUNC.NTZ R20, R3 ;  /* 0x0000000300147305 */ /* 0x0000a4000020f000 */
[----:B---34-:R-:W-:Y:S05]  /*6150*/  @!P0 BRA `(.L_x_108) ;  /* 0x0000000000288947 */ /* 0x018fea0003800000 */
[----:B0-----:R-:W0:Y:S02]  /*6160*/  LDC R3, c[0x0][0x634] ;  /* 0x00018d00ff037b82 */ /* 0x001e240000000800 */
[----:B0-----:R-:W-:-:S05]  /*6170*/  IADD3 R3, P0, R16, R3, RZ ;  /* 0x0000000310037210 */ /* 0x001fca0007f1e0ff */
[----:B-1----:R-:W-:-:S04]  /*6180*/  IMAD.X R13, RZ, RZ, R17, P0 ;  /* 0x000000ffff0d7224 */ /* 0x002fc800000e0611 */
[----:B------:R-:W-:-:S04]  /*6190*/  IMAD.WIDE.U32 R4, R13, R10, RZ ;  /* 0x0000000a0d047225 */ /* 0x000fc800078e00ff */
[----:B------:R-:W-:-:S04]  /*61a0*/  IMAD.WIDE.U32 R6, P0, R3, R11, R4 ;  /* 0x0000000b03067225 */ /* 0x000fc80007800004 */
[----:B------:R-:W-:-:S04]  /*61b0*/  IMAD.WIDE.U32 R4, R3, R10, RZ ;  /* 0x0000000a03047225 */ /* 0x000fc800078e00ff */
[----:B------:R-:W-:Y:S01]  /*61c0*/  IMAD.X R9, RZ, RZ, RZ, P0 ;  /* 0x000000ffff097224 */ /* 0x000fe200000e06ff */
[----:B------:R-:W-:Y:S01]  /*61d0*/  IADD3 RZ, P0, R5, R6, RZ ;  /* 0x0000000605ff7210 */ /* 0x000fe20007f1e0ff */
[----:B------:R-:W-:-:S04]  /*61e0*/  IMAD.MOV.U32 R8, RZ, RZ, R7 ;  /* 0x000000ffff087224 */ /* 0x000fc800078e0007 */
[----:B------:R-:W-:-:S08]  /*61f0*/  IMAD.WIDE.U32.X R8, R13, R11, R8, P0 ;  /* 0x0000000b0d087225 */ /* 0x000fd000000e0408 */
.L_x_108:
[----:B------:R-:W3:Y:S01]  /*6200*/  LDC.64 R28, c[0x0][0x640] ;  /* 0x00019000ff1c7b82 */ /* 0x000ee20000000a00 */
[-CC-:B-1----:R-:W-:Y:S01]  /*6210*/  SHF.R.U64 R56, R8, R0.reuse, R9.reuse ;  /* 0x0000000008387219 */ /* 0x182fe20000001209 */
[----:B--2---:R-:W-:Y:S01]  /*6220*/  IMAD.MOV R20, RZ, RZ, -R20 ;  /* 0x000000ffff147224 */ /* 0x004fe200078e0a14 */
[----:B------:R-:W-:Y:S01]  /*6230*/  SHF.R.U32.HI R0, RZ, R0, R9 ;  /* 0x00000000ff007219 */ /* 0x000fe20000011609 */
[----:B------:R-:W-:Y:S01]  /*6240*/  ULDC UR4, c[0x0][0x154] ;  /* 0x0000550000047ab9 */ /* 0x000fe20000000800 */
[----:B0-----:R-:W-:Y:S01]  /*6250*/  IADD3 R3, P0, RZ, -R56, RZ ;  /* 0x80000038ff037210 */ /* 0x001fe20007f1e0ff */
[----:B------:R-:W-:Y:S02]  /*6260*/  IMAD R24, R21, R20, R12 ;  /* 0x0000001415187224 */ /* 0x000fe400078e020c */
[----:B------:R-:W0:Y:S01]  /*6270*/  LDC R6, c[0x0][0x618] ;  /* 0x00018600ff067b82 */ /* 0x000e220000000800 */
[----:B------:R-:W-:Y:S02]  /*6280*/  IMAD.MOV.U32 R7, RZ, RZ, 0x1 ;  /* 0x00000001ff077424 */ /* 0x000fe400078e00ff */
[----:B------:R-:W-:-:S04]  /*6290*/  IMAD.X R5, RZ, RZ, ~R0, P0 ;  /* 0x000000ffff057224 */ /* 0x000fc800000e0e00 */
[-C--:B------:R-:W-:Y:S01]  /*62a0*/  IMAD R0, R5, R14.reuse, RZ ;  /* 0x0000000e05007224 */ /* 0x080fe200078e02ff */
[----:B------:R-:W1:Y:S01]  /*62b0*/  LDC R8, c[0x0][0x608] ;  /* 0x00018200ff087b82 */ /* 0x000e620000000800 */
[----:B------:R-:W-:-:S04]  /*62c0*/  IMAD.WIDE.U32 R4, R3, R14, R16 ;  /* 0x0000000e03047225 */ /* 0x000fc800078e0010 */
[----:B------:R-:W-:Y:S01]  /*62d0*/  IMAD R3, R3, R15, R0 ;  /* 0x0000000f03037224 */ /* 0x000fe200078e0200 */
[----:B------:R-:W-:Y:S02]  /*62e0*/  I2FP.F32.U32 R0, R22 ;  /* 0x0000001600007245 */ /* 0x000fe40000201000 */
[----:B------:R-:W2:Y:S01]  /*62f0*/  LDC R26, c[0x0][0x658] ;  /* 0x00019600ff1a7b82 */ /* 0x000ea20000000800 */
[----:B------:R-:W-:Y:S01]  /*6300*/  IMAD.IADD R3, R5, 0x1, R3 ;  /* 0x0000000105037824 */ /* 0x000fe200078e0203 */
[----:B---3--:R-:W-:Y:S01]  /*6310*/  ISETP.NE.U32.AND P0, PT, R28, RZ, PT ;  /* 0x000000ff1c00720c */ /* 0x008fe20003f05070 */
[----:B------:R-:W-:Y:S01]  /*6320*/  FMUL R0, R0, UR4 ;  /* 0x0000000400007c20 */ /* 0x000fe20008400000 */
[----:B------:R-:W-:Y:S02]  /*6330*/  IMAD.MOV.U32 R5, RZ, RZ, -0x1 ;  /* 0xffffffffff057424 */ /* 0x000fe400078e00ff */
[----:B------:R-:W-:Y:S01]  /*6340*/  ISETP.NE.AND.EX P0, PT, R29, RZ, PT, P0 ;  /* 0x000000ff1d00720c */ /* 0x000fe20003f05300 */
[----:B------:R3:W4:Y:S01]  /*6350*/  F2I.U32.TRUNC.NTZ R13, R0 ;  /* 0x00000000000d7305 */ /* 0x000722000020f000 */
[----:B------:R-:W3:Y:S01]  /*6360*/  LDC R15, c[0x0][0x148] ;  /* 0x00005200ff0f7b82 */ /* 0x000ee20000000800 */
[----:B0-----:R-:W-:-:S02]  /*6370*/  SHF.R.U64 R12, R4, R6, R3 ;  /* 0x00000006040c7219 */ /* 0x001fc40000001203 */
[----:B------:R-:W-:-:S05]  /*6380*/  SHF.R.U32.HI R3, RZ, R6, R3 ;  /* 0x00000006ff037219 */ /* 0x000fca0000011603 */
[----:B------:R-:W0:Y:S01]  /*6390*/  LDC R20, c[0x0][0x600] ;  /* 0x00018000ff147b82 */ /* 0x000e220000000800 */
[-CC-:B-1----:R-:W-:Y:S02]  /*63a0*/  SHF.R.U64 R10, R12, R8.reuse, R3.reuse ;  /* 0x000000080c0a7219 */ /* 0x182fe40000001203 */
[----:B------:R-:W-:-:S05]  /*63b0*/  SHF.R.U32.HI R3, RZ, R8, R3 ;  /* 0x00000008ff037219 */ /* 0x000fca0000011603 */
[----:B------:R-:W1:Y:S01]  /*63c0*/  LDC R21, c[0x0][0x648] ;  /* 0x00019200ff157b82 */ /* 0x000e620000000800 */
[-C--:B--2---:R-:W-:Y:S02]  /*63d0*/  SHF.L.U32 R4, R5, R26.reuse, RZ ;  /* 0x0000001a05047219 */ /* 0x084fe400000006ff */
[-CC-:B------:R-:W-:Y:S02]  /*63e0*/  SHF.R.U64 R14, R10, R26.reuse, R3.reuse ;  /* 0x0000001a0a0e7219 */ /* 0x180fe40000001203 */
[----:B------:R-:W-:Y:S02]  /*63f0*/  SHF.R.U32.HI R5, RZ, R26, R3 ;  /* 0x0000001aff057219 */ /* 0x000fe40000011603 */
[----:B------:R-:W-:Y:S01]  /*6400*/  LOP3.LUT R57, RZ, R4, RZ, 0x33, !PT ;  /* 0x00000004ff397212 */ /* 0x000fe200078e33ff */
[----:B------:R-:W2:Y:S01]  /*6410*/  LDC R23, c[0x0][0x638] ;  /* 0x00018e00ff177b82 */ /* 0x000ea20000000800 */
[----:B------:R-:W-:Y:S01]  /*6420*/  SHF.L.U32 R26, R7, R26, RZ ;  /* 0x0000001a071a7219 */ /* 0x000fe200000006ff */
[----:B------:R-:W-:-:S06]  /*6430*/  IMAD.MOV.U32 R4, RZ, RZ, R14 ;  /* 0x000000ffff047224 */ /* 0x000fcc00078e000e */
[----:B------:R-:W0:Y:S01]  /*6440*/  LDC R25, c[0x0][0x610] ;  /* 0x00018400ff197b82 */ /* 0x000e220000000800 */
[----:B----4-:R-:W-:Y:S05]  /*6450*/  @!P0 BRA `(.L_x_109) ;  /* 0x0000000000288947 */ /* 0x010fea0003800000 */
[----:B------:R-:W4:Y:S02]  /*6460*/  LDC R3, c[0x0][0x64c] ;  /* 0x00019300ff037b82 */ /* 0x000f240000000800 */
[----:B----4-:R-:W-:-:S05]  /*6470*/  IADD3 R3, P0, R14, R3, RZ ;  /* 0x000000030e037210 */ /* 0x010fca0007f1e0ff */
        /* <DEDUP_REMOVED lines=8> */
.L_x_109:
[----:B------:R-:W-:Y:S01]  /*6500*/  ISETP.NE.AND P0, PT, R2, 0x1, PT ;  /* 0x000000010200780c */ /* 0x000fe20003f05270 */
[----:B------:R-:W-:Y:S01]  /*6510*/  IMAD.MOV R13, RZ, RZ, -R13 ;  /* 0x000000ffff0d7224 */ /* 0x000fe200078e0a0d */
[----:B-1-3--:R-:W-:Y:S01]  /*6520*/  SHF.R.U64 R0, R4, R21, R5 ;  /* 0x0000001504007219 */ /* 0x00afe20000001205 */
[----:B0-----:R-:W-:Y:S01]  /*6530*/  VIADD R5, R20, 0xffffffff ;  /* 0xffffffff14057836 */ /* 0x001fe20000000000 */
[----:B------:R-:W-:-:S03]  /*6540*/  LOP3.LUT R57, R10, R57, RZ, 0xc0, !PT ;  /* 0x000000390a397212 */ /* 0x000fc600078ec0ff */
[----:B------:R-:W-:Y:S01]  /*6550*/  IMAD.MOV R3, RZ, RZ, -R0 ;  /* 0x000000ffff037224 */ /* 0x000fe200078e0a00 */
[----:B------:R-:W-:Y:S01]  /*6560*/  LOP3.LUT R5, R12, R5, RZ, 0xc0, !PT ;  /* 0x000000050c057212 */ /* 0x000fe200078ec0ff */
[----:B------:R-:W-:Y:S02]  /*6570*/  IMAD R57, R26, R0, R57 ;  /* 0x000000001a397224 */ /* 0x000fe400078e0239 */
[----:B--2---:R-:W-:Y:S02]  /*6580*/  IMAD R0, R3, R23, R14 ;  /* 0x0000001703007224 */ /* 0x004fe400078e020e */
[----:B------:R-:W-:Y:S02]  /*6590*/  @P0 IMAD R24, R15, R13, R22 ;  /* 0x0000000d0f180224 */ /* 0x000fe400078e0216 */
[----:B------:R-:W-:Y:S02]  /*65a0*/  IMAD R4, R0, R20, R5 ;  /* 0x0000001400047224 */ /* 0x000fe400078e0205 */
[----:B------:R-:W-:-:S02]  /*65b0*/  IMAD R57, R57, R25, R24 ;  /* 0x0000001939397224 */ /* 0x000fc400078e0218 */
[----:B------:R-:W-:-:S03]  /*65c0*/  IMAD.MOV.U32 R3, RZ, RZ, 0x1 ;  /* 0x00000001ff037424 */ /* 0x000fc600078e00ff */
[----:B------:R-:W-:Y:S02]  /*65d0*/  SEL R58, R4, R57, !P0 ;  /* 0x00000039043a7207 */ /* 0x000fe40004000000 */
[----:B------:R-:W-:Y:S02]  /*65e0*/  PRMT R0, R3, 0x7610, R0 ;  /* 0x0000761003007816 */ /* 0x000fe40000000000 */
[----:B------:R-:W-:-:S07]  /*65f0*/  SEL R57, R57, R4, !P0 ;  /* 0x0000000439397207 */ /* 0x000fce0004000000 */
.L_x_107:
[----:B------:R-:W-:-:S13]  /*6600*/  LOP3.LUT P0, RZ, R0, 0xff, RZ, 0xc0, !PT ;  /* 0x000000ff00ff7812 */ /* 0x000fda000780c0ff */
[----:B------:R-:W-:Y:S05]  /*6610*/  @P0 BRA `(.L_x_110) ;  /* 0xffffffa800740947 */ /* 0x000fea000383ffff */
[----:B------:R-:W-:Y:S05]  /*6620*/  EXIT ;  /* 0x000000000000794d */ /* 0x000fea0003800000 */
.L_x_4:
[----:B0-----:R-:W-:Y:S01]  /*6630*/  ULDC.64 UR4, c[0x0][0x650] ;  /* 0x0001940000047ab9 */ /* 0x001fe20000000a00 */
        /* <DEDUP_REMOVED lines=25> */
.L_x_112:
[-CC-:B------:R-:W-:Y:S01]  /*67d0*/  SHF.R.U64 R29, R10, R14.reuse, R11.reuse ;  /* 0x0000000e0a1d7219 */ /* 0x180fe2000000120b */
[----:B------:R-:W0:Y:S01]  /*67e0*/  LDC.64 R22, c[0x0][0x640] ;  /* 0x00019000ff167b82 */ /* 0x000e220000000a00 */
[----:B------:R-:W-:Y:S01]  /*67f0*/  SHF.R.U32.HI R5, RZ, R14, R11 ;  /* 0x0000000eff057219 */ /* 0x000fe2000001160b */
[----:B------:R-:W-:Y:S01]  /*6800*/  ULDC UR4, c[0x0][0x150] ;  /* 0x0000540000047ab9 */ /* 0x000fe20000000800 */
[----:B------:R-:W-:Y:S02]  /*6810*/  IADD3 R9, P0, RZ, -R29, RZ ;  /* 0x8000001dff097210 */ /* 0x000fe40007f1e0ff */
[----:B------:R-:W-:-:S03]  /*6820*/  I2FP.F32.U32 R6, R4 ;  /* 0x0000000400067245 */ /* 0x000fc60000201000 */
[----:B------:R-:W1:Y:S01]  /*6830*/  LDC R12, c[0x0][0x618] ;  /* 0x00018600ff0c7b82 */ /* 0x000e620000000800 */
[----:B------:R-:W-:Y:S02]  /*6840*/  IMAD.X R5, RZ, RZ, ~R5, P0 ;  /* 0x000000ffff057224 */ /* 0x000fe400000e0e05 */
[----:B------:R-:W-:Y:S01]  /*6850*/  FMUL R11, R6, UR4 ;  /* 0x00000004060b7c20 */ /* 0x000fe20008400000 */
[----:B------:R-:W-:Y:S01]  /*6860*/  IMAD.WIDE.U32 R6, R9, R20, R16 ;  /* 0x0000001409067225 */ /* 0x000fe200078e0010 */
[----:B------:R-:W-:-:S03]  /*6870*/  ULDC UR4, c[0x0][0x154] ;  /* 0x0000550000047ab9 */ /* 0x000fc60000000800 */
[----:B------:R-:W-:Y:S01]  /*6880*/  IMAD R8, R5, R20, RZ ;  /* 0x0000001405087224 */ /* 0x000fe200078e02ff */
[----:B------:R-:W2:Y:S01]  /*6890*/  LDC R13, c[0x0][0x144] ;  /* 0x00005100ff0d7b82 */ /* 0x000ea20000000800 */
[----:B------:R-:W3:Y:S02]  /*68a0*/  F2I.U32.TRUNC.NTZ R11, R11 ;  /* 0x0000000b000b7305 */ /* 0x000ee4000020f000 */
[----:B------:R-:W-:Y:S02]  /*68b0*/  IMAD R5, R9, R21, R8 ;  /* 0x0000001509057224 */ /* 0x000fe400078e0208 */
[----:B------:R-:W-:Y:S02]  /*68c0*/  IMAD.MOV.U32 R8, RZ, RZ, -0x1 ;  /* 0xffffffffff087424 */ /* 0x000fe400078e00ff */
[----:B------:R-:W-:Y:S01]  /*68d0*/  IMAD.IADD R5, R7, 0x1, R5 ;  /* 0x0000000107057824 */ /* 0x000fe200078e0205 */
[----:B------:R-:W4:Y:S01]  /*68e0*/  LDC R20, c[0x0][0x608] ;  /* 0x00018200ff147b82 */ /* 0x000f220000000800 */
[----:B------:R-:W-:-:S02]  /*68f0*/  I2FP.F32.U32 R7, R3 ;  /* 0x0000000300077245 */ /* 0x000fc40000201000 */
[----:B0-----:R-:W-:-:S03]  /*6900*/  ISETP.NE.U32.AND P0, PT, R22, RZ, PT ;  /* 0x000000ff1600720c */ /* 0x001fc60003f05070 */
[----:B------:R-:W-:Y:S01]  /*6910*/  FMUL R7, R7, UR4 ;  /* 0x0000000407077c20 */ /* 0x000fe20008400000 */
[----:B------:R-:W-:Y:S01]  /*6920*/  ISETP.NE.AND.EX P0, PT, R23, RZ, PT, P0 ;  /* 0x000000ff1700720c */ /* 0x000fe20003f05300 */
[----:B------:R-:W0:Y:S01]  /*6930*/  LDC R9, c[0x0][0x658] ;  /* 0x00019600ff097b82 */ /* 0x000e220000000800 */
[-C--:B-1----:R-:W-:Y:S01]  /*6940*/  SHF.R.U64 R10, R6, R12.reuse, R5 ;  /* 0x0000000c060a7219 */ /* 0x082fe20000001205 */
[----:B---3--:R-:W-:Y:S01]  /*6950*/  IMAD.MOV R6, RZ, RZ, -R11 ;  /* 0x000000ffff067224 */ /* 0x008fe200078e0a0b */
[----:B------:R-:W-:Y:S02]  /*6960*/  SHF.R.U32.HI R5, RZ, R12, R5 ;  /* 0x0000000cff057219 */ /* 0x000fe40000011605 */
[----:B------:R1:W3:Y:S03]  /*6970*/  F2I.U32.TRUNC.NTZ R12, R7 ;  /* 0x00000007000c7305 */ /* 0x0002e6000020f000 */
[----:B------:R-:W1:Y:S01]  /*6980*/  LDC R14, c[0x0][0x148] ;  /* 0x00005200ff0e7b82 */ /* 0x000e620000000800 */
[----:B--2---:R-:W-:-:S02]  /*6990*/  IMAD R31, R13, R6, R4 ;  /* 0x000000060d1f7224 */ /* 0x004fc400078e0204 */
[----:B------:R-:W-:-:S05]  /*69a0*/  IMAD.MOV.U32 R6, RZ, RZ, 0x1 ;  /* 0x00000001ff067424 */ /* 0x000fca00078e00ff */
[----:B------:R-:W2:Y:S01]  /*69b0*/  LDC R21, c[0x0][0x600] ;  /* 0x00018000ff157b82 */ /* 0x000ea20000000800 */
[-CC-:B----4-:R-:W-:Y:S02]  /*69c0*/  SHF.R.U64 R13, R10, R20.reuse, R5.reuse ;  /* 0x000000140a0d7219 */ /* 0x190fe40000001205 */
[----:B------:R-:W-:-:S05]  /*69d0*/  SHF.R.U32.HI R4, RZ, R20, R5 ;  /* 0x00000014ff047219 */ /* 0x000fca0000011605 */
[----:B------:R-:W4:Y:S01]  /*69e0*/  LDC R24, c[0x0][0x648] ;  /* 0x00019200ff187b82 */ /* 0x000f220000000800 */
[-CC-:B0-----:R-:W-:Y:S02]  /*69f0*/  SHF.R.U64 R15, R13, R9.reuse, R4.reuse ;  /* 0x000000090d0f7219 */ /* 0x181fe40000001204 */
[-C--:B------:R-:W-:Y:S02]  /*6a00*/  SHF.L.U32 R8, R8, R9.reuse, RZ ;  /* 0x0000000908087219 */ /* 0x080fe400000006ff */
[-C--:B------:R-:W-:Y:S01]  /*6a10*/  SHF.R.U32.HI R5, RZ, R9.reuse, R4 ;  /* 0x00000009ff057219 */ /* 0x080fe20000011604 */
[----:B------:R-:W-:Y:S01]  /*6a20*/  IMAD.MOV.U32 R4, RZ, RZ, R15 ;  /* 0x000000ffff047224 */ /* 0x000fe200078e000f */
[----:B------:R-:W-:Y:S01]  /*6a30*/  SHF.L.U32 R20, R6, R9, RZ ;  /* 0x0000000906147219 */ /* 0x000fe200000006ff */
[----:B------:R-:W0:Y:S01]  /*6a40*/  LDC R25, c[0x0][0x638] ;  /* 0x00018e00ff197b82 */ /* 0x000e220000000800 */
[----:B------:R-:W-:-:S07]  /*6a50*/  LOP3.LUT R26, RZ, R8, RZ, 0x33, !PT ;  /* 0x00000008ff1a7212 */ /* 0x000fce00078e33ff */
[----:B------:R-:W0:Y:S01]  /*6a60*/  LDC R27, c[0x0][0x610] ;  /* 0x00018400ff1b7b82 */ /* 0x000e220000000800 */
[----:B-1-3--:R-:W-:Y:S05]  /*6a70*/  @!P0 BRA `(.L_x_113) ;  /* 0x0000000000288947 */ /* 0x00afea0003800000 */
[----:B------:R-:W1:Y:S02]  /*6a80*/  LDC R4, c[0x0][0x64c] ;  /* 0x00019300ff047b82 */ /* 0x000e640000000800 */
[----:B-1----:R-:W-:-:S05]  /*6a90*/  IADD3 R9, P0, R15, R4, RZ ;  /* 0x000000040f097210 */ /* 0x002fca0007f1e0ff */
        /* <DEDUP_REMOVED lines=8> */
.L_x_113:
[----:B------:R-:W-:Y:S01]  /*6b20*/  ISETP.NE.AND P0, PT, R2, 0x1, PT ;  /* 0x000000010200780c */ /* 0x000fe20003f05270 */
[----:B--2---:R-:W-:Y:S01]  /*6b30*/  VIADD R7, R21, 0xffffffff ;  /* 0xffffffff15077836 */ /* 0x004fe20000000000 */
[----:B----4-:R-:W-:Y:S01]  /*6b40*/  SHF.R.U64 R5, R4, R24, R5 ;  /* 0x0000001804057219 */ /* 0x010fe20000001205 */
[----:B------:R-:W-:Y:S01]  /*6b50*/  IMAD.MOV R12, RZ, RZ, -R12 ;  /* 0x000000ffff0c7224 */ /* 0x000fe200078e0a0c */
[----:B------:R-:W-:Y:S02]  /*6b60*/  LOP3.LUT R4, R13, R26, RZ, 0xc0, !PT ;  /* 0x0000001a0d047212 */ /* 0x000fe400078ec0ff */
[----:B------:R-:W-:Y:S01]  /*6b70*/  LOP3.LUT R10, R10, R7, RZ, 0xc0, !PT ;  /* 0x000000070a0a7212 */ /* 0x000fe200078ec0ff */
[----:B------:R-:W-:Y:S02]  /*6b80*/  IMAD.MOV R6, RZ, RZ, -R5 ;  /* 0x000000ffff067224 */ /* 0x000fe400078e0a05 */
[----:B------:R-:W-:-:S04]  /*6b90*/  IMAD R4, R20, R5, R4 ;  /* 0x0000000514047224 */ /* 0x000fc800078e0204 */
[----:B------:R-:W-:Y:S02]  /*6ba0*/  @P0 IMAD R31, R14, R12, R3 ;  /* 0x0000000c0e1f0224 */ /* 0x000fe400078e0203 */
[----:B0-----:R-:W-:Y:S02]  /*6bb0*/  IMAD R3, R6, R25, R15 ;  /* 0x0000001906037224 */ /* 0x001fe400078e020f */
[----:B------:R-:W-:Y:S02]  /*6bc0*/  IMAD R31, R4, R27, R31 ;  /* 0x0000001b041f7224 */ /* 0x000fe400078e021f */
[----:B------:R-:W-:Y:S02]  /*6bd0*/  IMAD R4, R3, R21, R10 ;  /* 0x0000001503047224 */ /* 0x000fe400078e020a */
[----:B------:R-:W-:-:S03]  /*6be0*/  IMAD.MOV.U32 R6, RZ, RZ, 0x1 ;  /* 0x00000001ff067424 */ /* 0x000fc600078e00ff */
[----:B------:R-:W-:Y:S02]  /*6bf0*/  SEL R30, R4, R31, !P0 ;  /* 0x0000001f041e7207 */ /* 0x000fe40004000000 */
[----:B------:R-:W-:-:S07]  /*6c00*/  SEL R31, R31, R4, !P0 ;  /* 0x000000041f1f7207 */ /* 0x000fce0004000000 */
.L_x_111:
[----:B------:R-:W-:-:S08]  /*6c10*/  NOP ;  /* 0x0000000000007918 */ /* 0x000fd00000000000 */
[----:B------:R-:W0:-:S00]  /*6c20*/  USETMAXREG.DEALLOC.CTAPOOL 0x28 ;  /* 0x00000028000079c8 */ /* 0x000e0000080e0500 */
[----:B0-----:R-:W-:-:S13]  /*6c30*/  ISETP.NE.AND P0, PT, R0, RZ, PT ;  /* 0x000000ff0000720c */ /* 0x001fda0003f05270 */
[----:B------:R-:W-:Y:S05]  /*6c40*/  @P0 EXIT ;  /* 0x000000000000094d */ /* 0x000fea0003800000 */
[----:B------:R-:W-:Y:S01]  /*6c50*/  LOP3.LUT P0, RZ, R6, 0xff, RZ, 0xc0, !PT ;  /* 0x000000ff06ff7812 */ /* 0x000fe2000780c0ff */
[----:B------:R-:W-:Y:S02]  /*6c60*/  IMAD.MOV.U32 R27, RZ, RZ, 0x1 ;  /* 0x00000001ff1b7424 */ /* 0x000fe400078e00ff */
[----:B------:R-:W-:-:S10]  /*6c70*/  IMAD.MOV.U32 R28, RZ, RZ, RZ ;  /* 0x000000ffff1c7224 */ /* 0x000fd400078e00ff */
[----:B------:R-:W-:Y:S05]  /*6c80*/  @!P0 BRA `(.L_x_114) ;  /* 0x0000000c00fc8947 */ /* 0x000fea0003800000 */
[----:B------:R-:W0:Y:S01]  /*6c90*/  LDC R0, c[0x0][0x28c] ;  /* 0x0000a300ff007b82 */ /* 0x000e220000000800 */
[----:B------:R-:W-:Y:S01]  /*6ca0*/  ULDC UR41, c[0x0][0x658] ;  /* 0x0001960000297ab9 */ /* 0x000fe20000000800 */
[----:B------:R-:W-:Y:S01]  /*6cb0*/  UMOV UR5, 0xffffffff ;  /* 0xffffffff00057882 */ /* 0x000fe20000000000 */
[----:B------:R-:W-:Y:S01]  /*6cc0*/  ULDC UR4, c[0x0][0xc] ;  /* 0x0000030000047ab9 */ /* 0x000fe20000000800 */
[----:B------:R-:W-:Y:S01]  /*6cd0*/  USHF.L.U32 UR42, UR5, UR41, URZ ;  /* 0x00000029052a7299 */ /* 0x000fe2000800063f */
[C---:B------:R-:W-:Y:S01]  /*6ce0*/  LOP3.LUT P1, RZ, R18.reuse, 0x7f, RZ, 0xc0, !PT ;  /* 0x0000007f12ff7812 */ /* 0x040fe2000782c0ff */
[----:B------:R-:W-:Y:S01]  /*6cf0*/  UMOV UR6, 0x1 ;  /* 0x0000000100067882 */ /* 0x000fe20000000000 */
[----:B------:R-:W-:Y:S01]  /*6d00*/  LOP3.LUT P0, RZ, R18, 0x1f, RZ, 0xc0, !PT ;  /* 0x0000001f12ff7812 */ /* 0x000fe2000780c0ff */
[----:B------:R-:W-:Y:S01]  /*6d10*/  ULDC UR5, c[0x0][0x10] ;  /* 0x0000040000057ab9 */ /* 0x000fe20000000800 */
[----:B------:R-:W-:Y:S01]  /*6d20*/  USHF.L.U32 UR41, UR6, UR41, URZ ;  /* 0x0000002906297299 */ /* 0x000fe2000800063f */
[----:B------:R-:W-:Y:S01]  /*6d30*/  BSSY B7, `(.L_x_114) ;  /* 0x00000f4000077945 */ /* 0x000fe20003800000 */
[----:B------:R-:W-:Y:S01]  /*6d40*/  UIMAD.WIDE.U32 UR4, UR4, UR5, URZ ;  /* 0x00000005040472a5 */ /* 0x000fe2000f8e003f */
[----:B------:R-:W-:Y:S01]  /*6d50*/  PLOP3.LUT P0, PT, P0, P1, PT, 0x8a, 0x0 ;  /* 0x000000000000781c */ /* 0x000fe20000703172 */
[----:B------:R-:W-:Y:S01]  /*6d60*/  ULDC UR6, c[0x0][0x14] ;  /* 0x0000050000067ab9 */ /* 0x000fe20000000800 */
[----:B------:R-:W-:Y:S01]  /*6d70*/  P2R R4, PR, RZ, 0x2 ;  /* 0x00000002ff047803 */ /* 0x000fe20000000000 */
[----:B------:R-:W-:Y:S01]  /*6d80*/  UIMAD.WIDE.U32 UR38, UR4, UR6, URZ ;  /* 0x00000006042672a5 */ /* 0x000fe2000f8e003f */
[----:B------:R-:W-:Y:S01]  /*6d90*/  IMAD.MOV.U32 R24, RZ, RZ, 0x1 ;  /* 0x00000001ff187424 */ /* 0x000fe200078e00ff */
[----:B------:R-:W-:Y:S01]  /*6da0*/  UIMAD UR43, UR5, UR6, URZ ;  /* 0x00000006052b72a4 */ /* 0x000fe2000f8e023f */
[----:B------:R-:W-:Y:S01]  /*6db0*/  LOP3.LUT R26, R19, 0x2, RZ, 0xfc, !PT ;  /* 0x00000002131a7812 */ /* 0x000fe200078efcff */
[----:B------:R-:W-:Y:S01]  /*6dc0*/  IMAD.MOV.U32 R27, RZ, RZ, 0x1 ;  /* 0x00000001ff1b7424 */ /* 0x000fe200078e00ff */
[----:B------:R-:W-:Y:S01]  /*6dd0*/  P2R R32, PR, RZ, 0x1 ;  /* 0x00000001ff207803 */ /* 0x000fe20000000000 */
[----:B------:R-:W-:Y:S01]  /*6de0*/  IMAD.MOV.U32 R28, RZ, RZ, RZ ;  /* 0x000000ffff1c7224 */ /* 0x000fe200078e00ff */
[----:B------:R-:W-:Y:S01]  /*6df0*/  ULDC UR40, c[0x0][0x600] ;  /* 0x0001800000287ab9 */ /* 0x000fe20000000800 */
[----:B------:R-:W-:Y:S01]  /*6e00*/  ULOP3.LUT UR42, URZ, UR42, URZ, 0x33, !UPT ;  /* 0x0000002a3f2a7292 */ /* 0x000fe2000f8e333f */
[----:B0-----:R-:W-:Y:S01]  /*6e10*/  VIADD R0, R0, 0x7f ;  /* 0x0000007f00007836 */ /* 0x001fe20000000000 */
[----:B------:R-:W-:-:S02]  /*6e20*/  UIADD3 UR40, UR40, -0x1, URZ ;  /* 0xffffffff28287890 */ /* 0x000fc4000fffe03f */
[----:B------:R-:W-:Y:S02]  /*6e30*/  UIADD3 UR43, UR39, UR43, URZ ;  /* 0x0000002b272b7290 */ /* 0x000fe4000fffe03f */
[----:B------:R-:W-:Y:S01]  /*6e40*/  SHF.R.S32.HI R3, RZ, 0x1f, R0 ;  /* 0x0000001fff037819 */ /* 0x000fe20000011400 */
[----:B------:R-:W-:-:S03]  /*6e50*/  ULDC.64 UR36, c[0x0][0x198] ;  /* 0x0000660000247ab9 */ /* 0x000fc60000000a00 */
[----:B------:R-:W-:-:S04]  /*6e60*/  LEA.HI R3, R3, R0, RZ, 0x7 ;  /* 0x0000000003037211 */ /* 0x000fc800078f38ff */
[----:B------:R-:W-:-:S05]  /*6e70*/  SHF.R.S32.HI R25, RZ, 0x7, R3 ;  /* 0x00000007ff197819 */ /* 0x000fca0000011403 */
[----:B------:R-:W-:-:S07]  /*6e80*/  VIADD R23, R25, 0x1 ;  /* 0x0000000119177836 */ /* 0x000fce0000000000 */
.L_x_128:
[----:B------:R-:W-:-:S03]  /*6e90*/  UMOV UR4, 0xffffffff ;  /* 0xffffffff00047882 */ /* 0x000fc60000000000 */
[----:B------:R-:W-:Y:S05]  /*6ea0*/  BRA.DIV UR4, `(.L_x_115) ;  /* 0x0000001604407947 */ /* 0x000fea000b800000 */
[----:B------:R-:W-:-:S13]  /*6eb0*/  ELECT P6, URZ, PT ;  /* 0x00000000003f782f */ /* 0x000fda00038c0000 */
.L_x_146:
[----:B------:R-:W-:Y:S04]  /*6ec0*/  BSSY B6, `(.L_x_116) ;  /* 0x0000069000067945 */ /* 0x000fe80003800000 */
[----:B------:R-:W-:Y:S05]  /*6ed0*/  @!P6 BRA `(.L_x_117) ;  /* 0x00000004009ce947 */ /* 0x000fea0003800000 */
[----:B------:R-:W0:Y:S01]  /*6ee0*/  S2R R3, SR_CgaCtaId ;  /* 0x0000000000037919 */ /* 0x000e220000008800 */
[----:B------:R-:W-:-:S04]  /*6ef0*/  MOV R22, 0x400 ;  /* 0x0000040000167802 */ /* 0x000fc80000000f00 */
[----:B0-----:R-:W-:-:S05]  /*6f00*/  LEA R22, R3, R22, 0x18 ;  /* 0x0000001603167211 */ /* 0x001fca00078ec0ff */
[----:B------:R-:W-:-:S05]  /*6f10*/  VIADD R0, R22, 0x800 ;  /* 0x0000080016007836 */ /* 0x000fca0000000000 */
[----:B------:R-:W-:-:S13]  /*6f20*/  LOP3.LUT P0, RZ, R0, 0x1bf, RZ, 0xc0, !PT ;  /* 0x000001bf00ff7812 */ /* 0x000fda000780c0ff */
[----:B------:R-:W-:Y:S05]  /*6f30*/  @!P0 BRA `(.L_x_118) ;  /* 0x0000000000408947 */ /* 0x000fea0003800000 */
[----:B------:R-:W-:Y:S01]  /*6f40*/  MOV R14, 0x0 ;  /* 0x00000000000e7802 */ /* 0x000fe20000000f00 */
[----:B------:R-:W-:Y:S01]  /*6f50*/  ULDC.64 UR4, c[0x4][0x70] ;  /* 0x01001c0000047ab9 */ /* 0x000fe20000000a00 */
[----:B------:R-:W-:Y:S01]  /*6f60*/  ULDC.64 UR6, c[0x4][0x8] ;  /* 0x0100020000067ab9 */ /* 0x000fe20000000a00 */
[----:B------:R-:W-:Y:S02]  /*6f70*/  IMAD.U32 R4, RZ, RZ, UR4 ;  /* 0x00000004ff047e24 */ /* 0x000fe4000f8e00ff */
[----:B------:R-:W-:Y:S01]  /*6f80*/  IMAD.U32 R5, RZ, RZ, UR5 ;  /* 0x00000005ff057e24 */ /* 0x000fe2000f8e00ff */
[----:B------:R-:W0:Y:S01]  /*6f90*/  LDC.64 R14, c[0x4][R14] ;  /* 0x010000000e0e7b82 */ /* 0x000e220000000a00 */
[----:B------:R-:W-:Y:S01]  /*6fa0*/  ULDC.64 UR4, c[0x4][0x78] ;  /* 0x01001e0000047ab9 */ /* 0x000fe20000000a00 */
[----:B------:R-:W-:Y:S02]  /*6fb0*/  IMAD.U32 R10, RZ, RZ, UR6 ;  /* 0x00000006ff0a7e24 */ /* 0x000fe4000f8e00ff */
[----:B------:R-:W-:-:S02]  /*6fc0*/  IMAD.U32 R6, RZ, RZ, UR4 ;  /* 0x00000004ff067e24 */ /* 0x000fc4000f8e00ff */
[----:B------:R-:W-:Y:S02]  /*6fd0*/  IMAD.U32 R7, RZ, RZ, UR5 ;  /* 0x00000005ff077e24 */ /* 0x000fe4000f8e00ff */
[----:B------:R-:W-:Y:S02]  /*6fe0*/  IMAD.U32 R11, RZ, RZ, UR7 ;  /* 0x00000007ff0b7e24 */ /* 0x000fe4000f8e00ff */
[----:B------:R-:W-:Y:S02]  /*6ff0*/  IMAD.MOV.U32 R8, RZ, RZ, 0x70 ;  /* 0x00000070ff087424 */ /* 0x000fe400078e00ff */
[----:B------:R-:W-:Y:S02]  /*7000*/  IMAD.MOV.U32 R12, RZ, RZ, 0x1 ;  /* 0x00000001ff0c7424 */ /* 0x000fe400078e00ff */
[----:B------:R-:W-:-:S07]  /*7010*/  IMAD.MOV.U32 R13, RZ, RZ, RZ ;  /* 0x000000ffff0d7224 */ /* 0x000fce00078e00ff */
[----:B------:R-:W-:-:S07]  /*7020*/  LEPC R20, `(.L_x_118) ;  /* 0x000000001014794e */ /* 0x000fce0000000000 */
[----:B0-----:R-:W-:Y:S05]  /*7030*/  CALL.ABS.NOINC R14 ;  /* 0x000000000e007343 */ /* 0x001fea0003c00000 */
.L_x_118:
        /* <DEDUP_REMOVED lines=19> */
.L_x_119:
[----:B------:R-:W0:Y:S02]  /*7170*/  LDC R0, c[0x0][0x28c] ;  /* 0x0000a300ff007b82 */ /* 0x000e240000000800 */
[----:B0-----:R-:W-:-:S13]  /*7180*/  ISETP.GE.AND P0, PT, R0, 0x1, PT ;  /* 0x000000010000780c */ /* 0x001fda0003f06270 */
[----:B------:R-:W-:Y:S05]  /*7190*/  @!P0 BRA `(.L_x_117) ;  /* 0x0000000000ec8947 */ /* 0x000fea0003800000 */
[----:B------:R-:W-:Y:S02]  /*71a0*/  IMAD.SHL.U32 R31, R31, 0x80, RZ ;  /* 0x000000801f1f7824 */ /* 0x000fe400078e00ff */
[----:B------:R-:W-:Y:S02]  /*71b0*/  IMAD.SHL.U32 R30, R30, 0x40, RZ ;  /* 0x000000401e1e7824 */ /* 0x000fe400078e00ff */
[----:B------:R-:W-:Y:S02]  /*71c0*/  IMAD.MOV.U32 R8, RZ, RZ, RZ ;  /* 0x000000ffff087224 */ /* 0x000fe400078e00ff */
[----:B------:R-:W-:Y:S02]  /*71d0*/  IMAD.MOV.U32 R0, RZ, RZ, R23 ;  /* 0x000000ffff007224 */ /* 0x000fe400078e0017 */
[----:B------:R-:W-:Y:S02]  /*71e0*/  IMAD.MOV.U32 R3, RZ, RZ, R27 ;  /* 0x000000ffff037224 */ /* 0x000fe400078e001b */
[----:B------:R-:W-:-:S02]  /*71f0*/  IMAD.MOV.U32 R5, RZ, RZ, R28 ;  /* 0x000000ffff057224 */ /* 0x000fc400078e001c */
[----:B------:R-:W-:-:S07]  /*7200*/  VIADD R9, R31, 0x40 ;  /* 0x000000401f097836 */ /* 0x000fce0000000000 */
.L_x_123:
[----:B------:R-:W-:Y:S01]  /*7210*/  IMAD R7, R5, 0x8, R22 ;  /* 0x0000000805077824 */ /* 0x000fe200078e0216 */
[----:B------:R-:W-:Y:S02]  /*7220*/  SHF.L.U32 R4, R3, 0x1f, RZ ;  /* 0x0000001f03047819 */ /* 0x000fe400000006ff */
[----:B------:R-:W-:Y:S02]  /*7230*/  LOP3.LUT P1, RZ, R18, 0x7f, RZ, 0xc0, !PT ;  /* 0x0000007f12ff7812 */ /* 0x000fe4000782c0ff */
[----:B------:R-:W0:Y:S11]  /*7240*/  SYNCS.PHASECHK.TRANS64.TRYWAIT P0, [R7+URZ+0x48], R4 ;  /* 0x00004804070075a7 */ /* 0x000e36000800017f */
[----:B------:R-:W1:Y:S01]  /*7250*/  @!P1 LDC R6, c[0x0][0x500] ;  /* 0x00014000ff069b82 */ /* 0x000e620000000800 */
[----:B0-----:R-:W-:Y:S05]  /*7260*/  @!P0 BRA `(.L_x_120) ;  /* 0x0000001000708947 */ /* 0x001fea0003800000 */
.L_x_147:
[----:B------:R-:W-:Y:S02]  /*7270*/  LOP3.LUT P0, RZ, R18, 0x7f, RZ, 0xc0, !PT ;  /* 0x0000007f12ff7812 */ /* 0x000fe4000780c0ff */
[----:B0-----:R-:W-:-:S11]  /*7280*/  PRMT R4, R26, 0x9910, RZ ;  /* 0x000099101a047816 */ /* 0x001fd600000000ff */
[----:B-1----:R0:W-:Y:S01]  /*7290*/  @!P0 SYNCS.ARRIVE.TRANS64 RZ, [R7+URZ], R6 ;  /* 0x0000000607ff89a7 */ /* 0x0021e2000800003f */
[----:B------:R-:W-:-:S13]  /*72a0*/  ISETP.NE.AND P0, PT, R4, 0x2, PT ;  /* 0x000000020400780c */ /* 0x000fda0003f05270 */
[----:B0-----:R-:W-:Y:S05]  /*72b0*/  @P0 BRA `(.L_x_121) ;  /* 0x0000000000040947 */ /* 0x001fea0003800000 */
[----:B------:R-:W-:Y:S01]  /*72c0*/  BPT.TRAP 0x1 ;  /* 0x000000040000795c */ /* 0x000fe20000300000 */
.L_x_121:
[----:B------:R-:W-:-:S13]  /*72d0*/  ISETP.NE.AND P0, PT, R32, RZ, PT ;  /* 0x000000ff2000720c */ /* 0x000fda0003f05270 */
[----:B------:R-:W-:Y:S05]  /*72e0*/  @P0 BRA `(.L_x_122) ;  /* 0x0000000000040947 */ /* 0x000fea0003800000 */
[----:B------:R-:W-:Y:S01]  /*72f0*/  BPT.TRAP 0x1 ;  /* 0x000000040000795c */ /* 0x000fe20000300000 */
.L_x_122:
[--C-:B------:R-:W-:Y:S01]  /*7300*/  IMAD R4, R5, 0x4000, R22.reuse ;  /* 0x0000400005047824 */ /* 0x100fe200078e0216 */
[----:B------:R-:W-:Y:S01]  /*7310*/  R2UR UR25, R7 ;  /* 0x00000000071972ca */ /* 0x000fe200000e0000 */
[----:B------:R-:W-:Y:S01]  /*7320*/  VIADD R0, R0, 0xffffffff ;  /* 0xffffffff00007836 */ /* 0x000fe20000000000 */
[----:B------:R-:W-:Y:S01]  /*7330*/  R2UR UR27, R8 ;  /* 0x00000000081b72ca */ /* 0x000fe200000e0000 */
[----:B------:R-:W-:Y:S01]  /*7340*/  UIADD3 UR4, UP0, UR36, 0xf0, URZ ;  /* 0x000000f024047890 */ /* 0x000fe2000ff1e03f */
[----:B------:R-:W-:Y:S01]  /*7350*/  R2UR UR16, R4 ;  /* 0x00000000041072ca */ /* 0x000fe200000e0000 */
[----:B------:R-:W-:Y:S01]  /*7360*/  IMAD R4, R5, 0x2000, R22 ;  /* 0x0000200005047824 */ /* 0x000fe200078e0216 */
[----:B------:R-:W-:Y:S01]  /*7370*/  R2UR UR28, R29 ;  /* 0x000000001d1c72ca */ /* 0x000fe200000e0000 */
[----:B------:R-:W-:Y:S01]  /*7380*/  UIADD3 UR14, UP1, UR36, 0x1f0, URZ ;  /* 0x000001f0240e7890 */ /* 0x000fe2000ff3e03f */
[----:B------:R-:W-:Y:S01]  /*7390*/  R2UR UR26, R31 ;  /* 0x000000001f1a72ca */ /* 0x000fe200000e0000 */
[----:B------:R-:W-:Y:S01]  /*73a0*/  UIADD3.X UR5, URZ, UR37, URZ, UP0, !UPT ;  /* 0x000000253f057290 */ /* 0x000fe200087fe43f */
[----:B------:R-:W-:Y:S01]  /*73b0*/  R2UR UR8, R4 ;  /* 0x00000000040872ca */ /* 0x000fe200000e0000 */
[----:B------:R-:W-:Y:S01]  /*73c0*/  VIADD R5, R5, 0x1 ;  /* 0x0000000105057836 */ /* 0x000fe20000000000 */
[----:B------:R-:W-:Y:S01]  /*73d0*/  R2UR UR18, R9 ;  /* 0x00000000091272ca */ /* 0x000fe200000e0000 */
[----:B------:R-:W-:Y:S01]  /*73e0*/  UIADD3.X UR15, URZ, UR37, URZ, UP1, !UPT ;  /* 0x000000253f0f7290 */ /* 0x000fe20008ffe43f */
[----:B------:R-:W-:Y:S01]  /*73f0*/  R2UR UR11, R30 ;  /* 0x000000001e0b72ca */ /* 0x000fe200000e0000 */
[----:B------:R-:W-:Y:S01]  /*7400*/  UMOV UR6, 0x0 ;  /* 0x0000000000067882 */ /* 0x000fe20000000000 */
[----:B------:R-:W-:Y:S01]  /*7410*/  ISETP.GT.AND P1, PT, R0, 0x1, PT ;  /* 0x000000010000780c */ /* 0x000fe20003f24270 */
[----:B------:R-:W-:Y:S01]  /*7420*/  UIADD3 UR24, UR16, 0x800, URZ ;  /* 0x0000080010187890 */ /* 0x000fe2000fffe03f */
[----:B------:R-:W-:Y:S01]  /*7430*/  ISETP.NE.AND P0, PT, R5, 0x9, PT ;  /* 0x000000090500780c */ /* 0x000fe20003f05270 */
[----:B------:R-:W-:Y:S01]  /*7440*/  UIADD3 UR16, UR16, 0x2800, URZ ;  /* 0x0000280010107890 */ /* 0x000fe2000fffe03f */
[----:B------:R-:W-:Y:S01]  /*7450*/  VIADD R8, R8, 0x80 ;  /* 0x0000008008087836 */ /* 0x000fe20000000000 */
[----:B------:R-:W-:Y:S01]  /*7460*/  UMOV UR7, 0x10000000 ;  /* 0x1000000000077882 */ /* 0x000fe20000000000 */
[----:B------:R-:W-:Y:S01]  /*7470*/  UMOV UR17, UR25 ;  /* 0x0000001900117c82 */ /* 0x000fe20008000000 */
[----:B------:R-:W-:Y:S01]  /*7480*/  UIADD3 UR8, UR8, 0x24800, URZ ;  /* 0x0002480008087890 */ /* 0x000fe2000fffe03f */
[----:B------:R-:W-:Y:S01]  /*7490*/  SEL R4, RZ, 0x1, P0 ;  /* 0x00000001ff047807 */ /* 0x000fe20000000000 */
[----:B------:R-:W-:Y:S01]  /*74a0*/  UMOV UR19, UR27 ;  /* 0x0000001b00137c82 */ /* 0x000fe20008000000 */
[----:B------:R-:W-:Y:S01]  /*74b0*/  UMOV UR20, UR28 ;  /* 0x0000001c00147c82 */ /* 0x000fe20008000000 */
[----:B------:R0:W-:Y:S01]  /*74c0*/  UTMALDG.3D [UR24], [UR4], desc[UR6] ;  /* 0x00000618040075b4 */ /* 0x0001e20008011000 */
[----:B------:R-:W-:Y:S01]  /*74d0*/  UMOV UR9, UR25 ;  /* 0x0000001900097c82 */ /* 0x000fe20008000000 */
[----:B------:R-:W-:Y:S01]  /*74e0*/  UMOV UR10, UR27 ;  /* 0x0000001b000a7c82 */ /* 0x000fe20008000000 */
[----:B------:R-:W-:Y:S01]  /*74f0*/  UMOV UR12, UR28 ;  /* 0x0000001c000c7c82 */ /* 0x000fe20008000000 */
[----:B------:R-:W-:-:S02]  /*7500*/  LOP3.LUT R3, R3, R4, RZ, 0x3c, !PT ;  /* 0x0000000403037212 */ /* 0x000fc400078e3cff */
[----:B------:R-:W-:Y:S01]  /*7510*/  SEL R5, R5, RZ, P0 ;  /* 0x000000ff05057207 */ /* 0x000fe20000000000 */
[----:B------:R0:W-:Y:S01]  /*7520*/  UTMALDG.3D [UR16], [UR4], desc[UR6] ;  /* 0x00000610040075b4 */ /* 0x0001e20008011000 */
[----:B------:R0:W-:Y:S02]  /*7530*/  UTMALDG.3D [UR8], [UR14], desc[UR6] ;  /* 0x000006080e0075b4 */ /* 0x0001e40008011000 */
[----:B0-----:R-:W-:Y:S05]  /*7540*/  @P1 BRA `(.L_x_123) ;  /* 0xfffffffc00301947 */ /* 0x001fea000383ffff */
.L_x_117:
[----:B------:R-:W-:Y:S05]  /*7550*/  BSYNC B6 ;  /* 0x0000000000067941 */ /* 0x000fea0003800000 */
.L_x_116:
[----:B------:R-:W-:Y:S01]  /*7560*/  LOP3.LUT P1, RZ, R24, 0xff, RZ, 0xc0, !PT ;  /* 0x000000ff18ff7812 */ /* 0x000fe2000782c0ff */
[----:B------:R-:W-:Y:S01]  /*7570*/  IMAD.IADD R3, R25, 0x1, R28 ;  /* 0x0000000119037824 */ /* 0x000fe200078e021c */
[----:B------:R-:W-:Y:S01]  /*7580*/  IADD3 R16, P2, R16, UR38, RZ ;  /* 0x0000002610107c10 */ /* 0x000fe2000ff5e0ff */
[----:B------:R-:W-:Y:S01]  /*7590*/  ULDC.64 UR4, c[0x0][0x650] ;  /* 0x0001940000047ab9 */ /* 0x000fe20000000a00 */
[----:B------:R-:W-:Y:S01]  /*75a0*/  BSSY B0, `(.L_x_124) ;  /* 0x000006a000007945 */ /* 0x000fe20003800000 */
[----:B------:R-:W-:Y:S01]  /*75b0*/  IMAD.MOV.U32 R31, RZ, RZ, -0x1 ;  /* 0xffffffffff1f7424 */ /* 0x000fe200078e00ff */
[----:B------:R-:W-:Y:S01]  /*75c0*/  ISETP.GT.U32.AND P0, PT, R3, 0x8, PT ;  /* 0x000000080300780c */ /* 0x000fe20003f04070 */
[----:B------:R-:W-:Y:S01]  /*75d0*/  IMAD.MOV.U32 R30, RZ, RZ, -0x1 ;  /* 0xffffffffff1e7424 */ /* 0x000fe200078e00ff */
[----:B------:R-:W-:Y:S01]  /*75e0*/  IADD3.X R17, R17, UR43, RZ, P2, !PT ;  /* 0x0000002b11117c10 */ /* 0x000fe200097fe4ff */
[----:B------:R-:W-:Y:S01]  /*75f0*/  IMAD.MOV.U32 R29, RZ, RZ, -0x1 ;  /* 0xffffffffff1d7424 */ /* 0x000fe200078e00ff */
[----:B------:R-:W-:-:S02]  /*7600*/  ISETP.LT.U32.AND P0, PT, R25, 0x9, P0 ;  /* 0x000000091900780c */ /* 0x000fc40000701070 */
[----:B------:R-:W-:Y:S01]  /*7610*/  PRMT R24, RZ, 0x7610, R24 ;  /* 0x00007610ff187816 */ /* 0x000fe20000000018 */
[----:B------:R-:W0:Y:S01]  /*7620*/  @P1 S2R R5, SR_CgaCtaId ;  /* 0x0000000000051919 */ /* 0x000e220000008800 */
[----:B------:R-:W-:-:S04]  /*7630*/  @P1 MOV R0, 0x400 ;  /* 0x0000040000001802 */ /* 0x000fc80000000f00 */
[----:B0-----:R-:W-:Y:S01]  /*7640*/  @P1 LEA R0, R5, R0, 0x18 ;  /* 0x0000000005001211 */ /* 0x001fe200078ec0ff */
[----:B------:R-:W-:-:S03]  /*7650*/  IMAD.WIDE.U32 R4, R3, 0x38e38e39, RZ ;  /* 0x38e38e3903047825 */ /* 0x000fc600078e00ff */
[----:B------:R0:W-:Y:S01]  /*7660*/  @P1 SYNCS.ARRIVE.TRANS64.A1T0 RZ, [R0+URZ+0xa8], RZ ;  /* 0x0000a8ff00ff19a7 */ /* 0x0001e2000810003f */
[----:B------:R-:W-:Y:S02]  /*7670*/  ISETP.GE.U32.AND P1, PT, R25, 0x9, PT ;  /* 0x000000091900780c */ /* 0x000fe40003f26070 */
[----:B------:R-:W-:Y:S02]  /*7680*/  SHF.R.U32.HI R4, RZ, 0x1, R5 ;  /* 0x00000001ff047819 */ /* 0x000fe40000011605 */
[----:B0-----:R-:W-:-:S03]  /*7690*/  SEL R0, RZ, 0x1, !P0 ;  /* 0x00000001ff007807 */ /* 0x001fc60004000000 */
[----:B------:R-:W-:Y:S01]  /*76a0*/  IMAD R28, R4, -0x9, R3 ;  /* 0xfffffff7041c7824 */ /* 0x000fe200078e0203 */
[----:B------:R-:W-:Y:S02]  /*76b0*/  ISETP.GE.U32.AND P0, PT, R16, UR4, PT ;  /* 0x0000000410007c0c */ /* 0x000fe4000bf06070 */
[----:B------:R-:W-:Y:S02]  /*76c0*/  LOP3.LUT R27, R27, R0, RZ, 0x3c, !PT ;  /* 0x000000001b1b7212 */ /* 0x000fe400078e3cff */
[----:B------:R-:W-:Y:S02]  /*76d0*/  ISETP.GE.U32.AND.EX P0, PT, R17, UR5, PT, P0 ;  /* 0x0000000511007c0c */ /* 0x000fe4000bf06100 */
[----:B------:R-:W-:Y:S02]  /*76e0*/  @P1 LOP3.LUT R27, R27, 0x1, R4, 0x78, !PT ;  /* 0x000000011b1b1812 */ /* 0x000fe400078e7804 */
[----:B------:R-:W-:-:S09]  /*76f0*/  PRMT R0, RZ, 0x7610, R0 ;  /* 0x00007610ff007816 */ /* 0x000fd20000000000 */
[----:B------:R-:W-:Y:S05]  /*7700*/  @P0 BRA `(.L_x_125) ;  /* 0x00000004004c0947 */ /* 0x000fea0003800000 */
[----:B------:R-:W-:Y:S01]  /*7710*/  ULDC.64 UR4, c[0x0][0x628] ;  /* 0x00018a0000047ab9 */ /* 0x000fe20000000a00 */
[----:B------:R-:W0:Y:S01]  /*7720*/  S2R R10, SR_CTAID.X ;  /* 0x00000000000a7919 */ /* 0x000e220000002500 */
[----:B------:R-:W-:Y:S01]  /*7730*/  ISETP.NE.U32.AND P0, PT, RZ, UR4, PT ;  /* 0x00000004ff007c0c */ /* 0x000fe2000bf05070 */
[----:B------:R-:W-:Y:S01]  /*7740*/  ULDC UR7, c[0x0][0x630] ;  /* 0x00018c0000077ab9 */ /* 0x000fe20000000800 */
[----:B------:R-:W-:Y:S01]  /*7750*/  IMAD.MOV.U32 R4, RZ, RZ, R16 ;  /* 0x000000ffff047224 */ /* 0x000fe200078e0010 */
[----:B------:R-:W1:Y:S01]  /*7760*/  S2R R0, SR_CTAID.Y ;  /* 0x0000000000007919 */ /* 0x000e620000002600 */
[----:B------:R-:W-:Y:S01]  /*7770*/  ISETP.NE.AND.EX P0, PT, RZ, UR5, PT, P0 ;  /* 0x00000005ff007c0c */ /* 0x000fe2000bf05300 */
[----:B------:R-:W-:-:S12]  /*7780*/  IMAD.MOV.U32 R5, RZ, RZ, R17 ;  /* 0x000000ffff057224 */ /* 0x000fd800078e0011 */
[----:B------:R-:W-:Y:S05]  /*7790*/  @!P0 BRA `(.L_x_126) ;  /* 0x0000000000288947 */ /* 0x000fea0003800000 */
[----:B------:R-:W-:Y:S02]  /*77a0*/  ULDC UR6, c[0x0][0x634] ;  /* 0x00018d0000067ab9 */ /* 0x000fe40000000800 */
[----:B------:R-:W-:-:S05]  /*77b0*/  IADD3 R9, P0, R16, UR6, RZ ;  /* 0x0000000610097c10 */ /* 0x000fca000ff1e0ff */
[----:B------:R-:W-:-:S04]  /*77c0*/  IMAD.X R3, RZ, RZ, R17, P0 ;  /* 0x000000ffff037224 */ /* 0x000fc800000e0611 */
[----:B------:R-:W-:-:S04]  /*77d0*/  IMAD.WIDE.U32 R6, R3, UR4, RZ ;  /* 0x0000000403067c25 */ /* 0x000fc8000f8e00ff */
[----:B------:R-:W-:-:S04]  /*77e0*/  IMAD.WIDE.U32 R6, P0, R9, UR5, R6 ;  /* 0x0000000509067c25 */ /* 0x000fc8000f800006 */
[----:B------:R-:W-:-:S04]  /*77f0*/  IMAD.WIDE.U32 R8, R9, UR4, RZ ;  /* 0x0000000409087c25 */ /* 0x000fc8000f8e00ff */
[----:B------:R-:W-:Y:S01]  /*7800*/  IMAD.X R5, RZ, RZ, RZ, P0 ;  /* 0x000000ffff057224 */ /* 0x000fe200000e06ff */
[----:B------:R-:W-:Y:S01]  /*7810*/  IADD3 RZ, P0, R9, R6, RZ ;  /* 0x0000000609ff7210 */ /* 0x000fe20007f1e0ff */
[----:B------:R-:W-:-:S04]  /*7820*/  IMAD.MOV.U32 R4, RZ, RZ, R7 ;  /* 0x000000ffff047224 */ /* 0x000fc800078e0007 */
[----:B------:R-:W-:-:S08]  /*7830*/  IMAD.WIDE.U32.X R4, R3, UR5, R4, P0 ;  /* 0x0000000503047c25 */ /* 0x000fd000080e0404 */
.L_x_126:
[--C-:B------:R-:W-:Y:S01]  /*7840*/  SHF.R.U64 R29, R4, UR7, R5.reuse ;  /* 0x00000007041d7c19 */ /* 0x100fe20008001205 */
[----:B------:R-:W-:Y:S01]  /*7850*/  ULDC.64 UR4, c[0x0][0x620] ;  /* 0x0001880000047ab9 */ /* 0x000fe20000000a00 */
[----:B------:R-:W-:Y:S01]  /*7860*/  SHF.R.U32.HI R3, RZ, UR7, R5 ;  /* 0x00000007ff037c19 */ /* 0x000fe20008011605 */
[----:B------:R-:W2:Y:S01]  /*7870*/  LDC R15, c[0x0][0x144] ;  /* 0x00005100ff0f7b82 */ /* 0x000ea20000000800 */
[----:B------:R-:W-:Y:S01]  /*7880*/  IADD3 R6, P0, RZ, -R29, RZ ;  /* 0x8000001dff067210 */ /* 0x000fe20007f1e0ff */
[----:B------:R-:W-:Y:S01]  /*7890*/  ULDC.64 UR8, c[0x0][0x640] ;  /* 0x0001900000087ab9 */ /* 0x000fe20000000a00 */
[----:B0-----:R-:W-:Y:S01]  /*78a0*/  I2FP.F32.U32 R7, R10 ;  /* 0x0000000a00077245 */ /* 0x001fe20000201000 */
[----:B------:R-:W-:Y:S02]  /*78b0*/  ULDC UR6, c[0x0][0x608] ;  /* 0x0001820000067ab9 */ /* 0x000fe40000000800 */
[----:B------:R-:W-:Y:S01]  /*78c0*/  IMAD.X R3, RZ, RZ, ~R3, P0 ;  /* 0x000000ffff037224 */ /* 0x000fe200000e0e03 */
[----:B------:R-:W-:Y:S01]  /*78d0*/  ISETP.NE.U32.AND P0, PT, RZ, UR8, PT ;  /* 0x00000008ff007c0c */ /* 0x000fe2000bf05070 */
[----:B------:R-:W-:Y:S01]  /*78e0*/  IMAD.WIDE.U32 R4, R6, UR4, R16 ;  /* 0x0000000406047c25 */ /* 0x000fe2000f8e0010 */
[----:B------:R-:W0:Y:S02]  /*78f0*/  LDC R9, c[0x0][0x148] ;  /* 0x00005200ff097b82 */ /* 0x000e240000000800 */
[----:B------:R-:W-:Y:S01]  /*7900*/  ISETP.NE.AND.EX P0, PT, RZ, UR9, PT, P0 ;  /* 0x00000009ff007c0c */ /* 0x000fe2000bf05300 */
[----:B------:R-:W-:Y:S01]  /*7910*/  IMAD R3, R3, UR4, RZ ;  /* 0x0000000403037c24 */ /* 0x000fe2000f8e02ff */
[----:B------:R-:W-:-:S02]  /*7920*/  ULDC UR4, c[0x0][0x150] ;  /* 0x0000540000047ab9 */ /* 0x000fc40000000800 */
[----:B------:R-:W-:Y:S01]  /*7930*/  FMUL R7, R7, UR4 ;  /* 0x0000000407077c20 */ /* 0x000fe20008400000 */
[----:B------:R-:W-:Y:S01]  /*7940*/  IMAD R3, R6, UR5, R3 ;  /* 0x0000000506037c24 */ /* 0x000fe2000f8e0203 */
[----:B------:R-:W-:Y:S01]  /*7950*/  ULDC UR4, c[0x0][0x618] ;  /* 0x0001860000047ab9 */ /* 0x000fe20000000800 */
[----:B------:R-:W-:Y:S02]  /*7960*/  ULDC UR5, c[0x0][0x154] ;  /* 0x0000550000057ab9 */ /* 0x000fe40000000800 */
[----:B------:R-:W-:Y:S01]  /*7970*/  IMAD.IADD R5, R5, 0x1, R3 ;  /* 0x0000000105057824 */ /* 0x000fe200078e0203 */
[----:B------:R-:W3:Y:S04]  /*7980*/  F2I.U32.TRUNC.NTZ R7, R7 ;  /* 0x0000000700077305 */ /* 0x000ee8000020f000 */
[----:B------:R-:W-:-:S02]  /*7990*/  SHF.R.U64 R3, R4, UR4, R5 ;  /* 0x0000000404037c19 */ /* 0x000fc40008001205 */
[----:B-1----:R-:W-:-:S05]  /*79a0*/  I2FP.F32.U32 R4, R0 ;  /* 0x0000000000047245 */ /* 0x002fca0000201000 */
[----:B------:R-:W-:Y:S01]  /*79b0*/  FMUL R12, R4, UR5 ;  /* 0x00000005040c7c20 */ /* 0x000fe20008400000 */
[----:B------:R-:W-:Y:S01]  /*79c0*/  SHF.R.U32.HI R4, RZ, UR4, R5 ;  /* 0x00000004ff047c19 */ /* 0x000fe20008011605 */
[----:B------:R-:W-:Y:S01]  /*79d0*/  ULDC UR4, c[0x0][0x658] ;  /* 0x0001960000047ab9 */ /* 0x000fe20000000800 */
[----:B---3--:R-:W-:Y:S02]  /*79e0*/  IMAD.MOV R7, RZ, RZ, -R7 ;  /* 0x000000ffff077224 */ /* 0x008fe400078e0a07 */
[--C-:B------:R-:W-:Y:S01]  /*79f0*/  SHF.R.U64 R11, R3, UR6, R4.reuse ;  /* 0x00000006030b7c19 */ /* 0x100fe20008001204 */
[----:B------:R-:W1:Y:S01]  /*7a00*/  F2I.U32.TRUNC.NTZ R12, R12 ;  /* 0x0000000c000c7305 */ /* 0x000e62000020f000 */
[----:B------:R-:W-:Y:S01]  /*7a10*/  SHF.R.U32.HI R4, RZ, UR6, R4 ;  /* 0x00000006ff047c19 */ /* 0x000fe20008011604 */
[----:B--2---:R-:W-:-:S03]  /*7a20*/  IMAD R10, R15, R7, R10 ;  /* 0x000000070f0a7224 */ /* 0x004fc600078e020a */
[--C-:B------:R-:W-:Y:S02]  /*7a30*/  SHF.R.U64 R8, R11, UR4, R4.reuse ;  /* 0x000000040b087c19 */ /* 0x100fe40008001204 */
[----:B------:R-:W-:-:S03]  /*7a40*/  SHF.R.U32.HI R13, RZ, UR4, R4 ;  /* 0x00000004ff0d7c19 */ /* 0x000fc60008011604 */
[----:B------:R-:W-:Y:S02]  /*7a50*/  IMAD.MOV.U32 R4, RZ, RZ, R8 ;  /* 0x000000ffff047224 */ /* 0x000fe400078e0008 */
[----:B------:R-:W-:Y:S01]  /*7a60*/  IMAD.MOV.U32 R5, RZ, RZ, R13 ;  /* 0x000000ffff057224 */ /* 0x000fe200078e000d */
[----:B01----:R-:W-:Y:S06]  /*7a70*/  @!P0 BRA `(.L_x_127) ;  /* 0x0000000000288947 */ /* 0x003fec0003800000 */
[----:B------:R-:W-:Y:S02]  /*7a80*/  ULDC UR4, c[0x0][0x64c] ;  /* 0x0001930000047ab9 */ /* 0x000fe40000000800 */
[----:B------:R-:W-:-:S05]  /*7a90*/  IADD3 R5, P0, R8, UR4, RZ ;  /* 0x0000000408057c10 */ /* 0x000fca000ff1e0ff */
[----:B------:R-:W-:-:S04]  /*7aa0*/  IMAD.X R13, RZ, RZ, R13, P0 ;  /* 0x000000ffff0d7224 */ /* 0x000fc800000e060d */
[----:B------:R-:W-:-:S04]  /*7ab0*/  IMAD.WIDE.U32 R6, R13, UR8, RZ ;  /* 0x000000080d067c25 */ /* 0x000fc8000f8e00ff */
[----:B------:R-:W-:-:S04]  /*7ac0*/  IMAD.WIDE.U32 R6, P0, R5, UR9, R6 ;  /* 0x0000000905067c25 */ /* 0x000fc8000f800006 */
[----:B------:R-:W-:-:S04]  /*7ad0*/  IMAD.WIDE.U32 R4, R5, UR8, RZ ;  /* 0x0000000805047c25 */ /* 0x000fc8000f8e00ff */
[----:B------:R-:W-:Y:S01]  /*7ae0*/  IMAD.MOV.U32 R4, RZ, RZ, R7 ;  /* 0x000000ffff047224 */ /* 0x000fe200078e0007 */
[----:B------:R-:W-:Y:S01]  /*7af0*/  IADD3 RZ, P1, R5, R6, RZ ;  /* 0x0000000605ff7210 */ /* 0x000fe20007f3e0ff */
[----:B------:R-:W-:-:S04]  /*7b00*/  IMAD.X R5, RZ, RZ, RZ, P0 ;  /* 0x000000ffff057224 */ /* 0x000fc800000e06ff */
[----:B------:R-:W-:-:S08]  /*7b10*/  IMAD.WIDE.U32.X R4, R13, UR9, R4, P1 ;  /* 0x000000090d047c25 */ /* 0x000fd000088e0404 */
.L_x_127:
[----:B------:R-:W-:Y:S01]  /*7b20*/  ISETP.NE.AND P0, PT, R2, 0x1, PT ;  /* 0x000000010200780c */ /* 0x000fe20003f05270 */
[----:B------:R-:W-:Y:S01]  /*7b30*/  ULDC UR4, c[0x0][0x648] ;  /* 0x0001920000047ab9 */ /* 0x000fe20000000800 */
[----:B------:R-:W-:Y:S01]  /*7b40*/  LOP3.LUT R11, R11, UR42, RZ, 0xc0, !PT ;  /* 0x0000002a0b0b7c12 */ /* 0x000fe2000f8ec0ff */
[----:B------:R-:W-:Y:S01]  /*7b50*/  IMAD.MOV R12, RZ, RZ, -R12 ;  /* 0x000000ffff0c7224 */ /* 0x000fe200078e0a0c */
[----:B------:R-:W-:Y:S01]  /*7b60*/  SHF.R.U64 R4, R4, UR4, R5 ;  /* 0x0000000404047c19 */ /* 0x000fe20008001205 */
[----:B------:R-:W-:Y:S01]  /*7b70*/  ULDC UR4, c[0x0][0x638] ;  /* 0x00018e0000047ab9 */ /* 0x000fe20000000800 */
[----:B------:R-:W-:Y:S01]  /*7b80*/  LOP3.LUT R31, R3, UR40, RZ, 0xc0, !PT ;  /* 0x00000028031f7c12 */ /* 0x000fe2000f8ec0ff */
[----:B------:R-:W-:Y:S02]  /*7b90*/  ULDC UR5, c[0x0][0x610] ;  /* 0x0001840000057ab9 */ /* 0x000fe40000000800 */
[----:B------:R-:W-:Y:S02]  /*7ba0*/  IMAD.MOV R5, RZ, RZ, -R4 ;  /* 0x000000ffff057224 */ /* 0x000fe400078e0a04 */
[----:B------:R-:W-:-:S02]  /*7bb0*/  IMAD R11, R4, UR41, R11 ;  /* 0x00000029040b7c24 */ /* 0x000fc4000f8e020b */
[----:B------:R-:W-:Y:S02]  /*7bc0*/  @P0 IMAD R10, R9, R12, R0 ;  /* 0x0000000c090a0224 */ /* 0x000fe400078e0200 */
[----:B------:R-:W-:Y:S01]  /*7bd0*/  IMAD R8, R5, UR4, R8 ;  /* 0x0000000405087c24 */ /* 0x000fe2000f8e0208 */
[----:B------:R-:W-:Y:S01]  /*7be0*/  ULDC UR4, c[0x0][0x600] ;  /* 0x0001800000047ab9 */ /* 0x000fe20000000800 */
[----:B------:R-:W-:Y:S02]  /*7bf0*/  IMAD R10, R11, UR5, R10 ;  /* 0x000000050b0a7c24 */ /* 0x000fe4000f8e020a */
[----:B------:R-:W-:Y:S02]  /*7c00*/  IMAD R31, R8, UR4, R31 ;  /* 0x00000004081f7c24 */ /* 0x000fe4000f8e021f */
[----:B------:R-:W-:-:S03]  /*7c10*/  IMAD.MOV.U32 R0, RZ, RZ, 0x1 ;  /* 0x00000001ff007424 */ /* 0x000fc600078e00ff */
[----:B------:R-:W-:Y:S02]  /*7c20*/  SEL R30, R31, R10, !P0 ;  /* 0x0000000a1f1e7207 */ /* 0x000fe40004000000 */
[----:B------:R-:W-:-:S07]  /*7c30*/  SEL R31, R10, R31, !P0 ;  /* 0x0000001f0a1f7207 */ /* 0x000fce0004000000 */
.L_x_125:
[----:B------:R-:W-:Y:S05]  /*7c40*/  BSYNC B0 ;  /* 0x0000000000007941 */ /* 0x000fea0003800000 */
.L_x_124:
[----:B------:R-:W-:-:S13]  /*7c50*/  LOP3.LUT P0, RZ, R0, 0xff, RZ, 0xc0, !PT ;  /* 0x000000ff00ff7812 */ /* 0x000fda000780c0ff */
[----:B------:R-:W-:Y:S05]  /*7c60*/  @P0 BRA `(.L_x_128) ;  /* 0xfffffff000880947 */ /* 0x000fea000383ffff */
[----:B------:R-:W-:Y:S05]  /*7c70*/  BSYNC B7 ;  /* 0x0000000000077941 */ /* 0x000fea0003800000 */
.L_x_114:
[----:B------:R-:W-:-:S03]  /*7c80*/  UMOV UR4, 0xffffffff ;  /* 0xffffffff00047882 */ /* 0x000fc60000000000 */
[----:B------:R-:W-:Y:S05]  /*7c90*/  BRA.DIV UR4, `(.L_x_129) ;  /* 0x0000000604f87947 */ /* 0x000fea000b800000 */
[----:B------:R-:W-:-:S13]  /*7ca0*/  ELECT P6, URZ, PT ;  /* 0x00000000003f782f */ /* 0x000fda00038c0000 */
.L_x_150:
[----:B------:R-:W-:Y:S04]  /*7cb0*/  BSSY B0, `(.L_x_130) ;  /* 0x0000058000007945 */ /* 0x000fe80003800000 */
[----:B------:R-:W-:Y:S05]  /*7cc0*/  @!P6 BRA `(.L_x_131) ;  /* 0x000000040058e947 */ /* 0x000fea0003800000 */
[----:B------:R-:W-:-:S04]  /*7cd0*/  LOP3.LUT R19, R19, 0x2, RZ, 0xfc, !PT ;  /* 0x0000000213137812 */ /* 0x000fc800078efcff */
[----:B------:R-:W-:-:S13]  /*7ce0*/  ISETP.NE.AND P0, PT, R19, 0x3, PT ;  /* 0x000000031300780c */ /* 0x000fda0003f05270 */
[----:B------:R-:W-:Y:S05]  /*7cf0*/  @!P0 BRA `(.L_x_132) ;  /* 0x0000000000048947 */ /* 0x000fea0003800000 */
[----:B------:R-:W-:Y:S01]  /*7d00*/  BPT.TRAP 0x1 ;  /* 0x000000040000795c */ /* 0x000fe20000300000 */
.L_x_132:
[----:B------:R-:W0:Y:S01]  /*7d10*/  S2R R3, SR_CgaCtaId ;  /* 0x0000000000037919 */ /* 0x000e220000008800 */
[----:B------:R-:W-:Y:S02]  /*7d20*/  MOV R0, 0x400 ;  /* 0x0000040000007802 */ /* 0x000fe40000000f00 */
[----:B------:R-:W-:Y:S02]  /*7d30*/  SHF.L.U32 R2, R27, 0x1f, RZ ;  /* 0x0000001f1b027819 */ /* 0x000fe400000006ff */
[----:B0-----:R-:W-:-:S05]  /*7d40*/  LEA R3, R3, R0, 0x18 ;  /* 0x0000000003037211 */ /* 0x001fca00078ec0ff */
[----:B------:R-:W-:-:S04]  /*7d50*/  VIADD R3, R3, 0x48 ;  /* 0x0000004803037836 */ /* 0x000fc80000000000 */
[C---:B------:R-:W-:Y:S02]  /*7d60*/  IMAD R5, R28.reuse, 0x8, R3 ;  /* 0x000000081c057824 */ /* 0x040fe400078e0203 */
[----:B------:R-:W-:Y:S02]  /*7d70*/  VIADD R28, R28, 0x1 ;  /* 0x000000011c1c7836 */ /* 0x000fe40000000000 */
[----:B------:R-:W0:Y:S03]  /*7d80*/  SYNCS.PHASECHK.TRANS64.TRYWAIT P0, [R5+URZ], R2 ;  /* 0x00000002050075a7 */ /* 0x000e26000800017f */
[----:B------:R-:W-:-:S04]  /*7d90*/  ISETP.NE.AND P1, PT, R28, 0x9, PT ;  /* 0x000000091c00780c */ /* 0x000fc80003f25270 */
[----:B------:R-:W-:Y:S02]  /*7da0*/  SEL R0, RZ, 0x1, P1 ;  /* 0x00000001ff007807 */ /* 0x000fe40000800000 */
[----:B------:R-:W-:Y:S02]  /*7db0*/  SEL R28, R28, RZ, P1 ;  /* 0x000000ff1c1c7207 */ /* 0x000fe40000800000 */
[----:B------:R-:W-:-:S03]  /*7dc0*/  LOP3.LUT R27, R27, R0, RZ, 0x3c, !PT ;  /* 0x000000001b1b7212 */ /* 0x000fc600078e3cff */
[----:B------:R-:W-:Y:S01]  /*7dd0*/  IMAD R7, R28, 0x8, R3 ;  /* 0x000000081c077824 */ /* 0x000fe200078e0203 */
[----:B------:R-:W-:Y:S01]  /*7de0*/  SHF.L.U32 R4, R27, 0x1f, RZ ;  /* 0x0000001f1b047819 */ /* 0x000fe200000006ff */
[----:B0-----:R-:W-:Y:S06]  /*7df0*/  @!P0 BRA `(.L_x_133) ;  /* 0x0000000400c08947 */ /* 0x001fec0003800000 */
.L_x_151:
[----:B------:R-:W1:Y:S01]  /*7e00*/  SYNCS.PHASECHK.TRANS64.TRYWAIT P0, [R7+URZ], R4 ;  /* 0x00000004070075a7 */ /* 0x000e62000800017f */
[----:B------:R-:W-:-:S05]  /*7e10*/  VIADD R0, R28, 0x1 ;  /* 0x000000011c007836 */ /* 0x000fca0000000000 */
[----:B------:R-:W-:-:S04]  /*7e20*/  ISETP.NE.AND P1, PT, R0, 0x9, PT ;  /* 0x000000090000780c */ /* 0x000fc80003f25270 */
[----:B0-----:R-:W-:Y:S02]  /*7e30*/  SEL R2, RZ, 0x1, P1 ;  /* 0x00000001ff027807 */ /* 0x001fe40000800000 */
[----:B------:R-:W-:Y:S02]  /*7e40*/  SEL R0, R0, RZ, P1 ;  /* 0x000000ff00007207 */ /* 0x000fe40000800000 */
[----:B------:R-:W-:-:S03]  /*7e50*/  LOP3.LUT R27, R27, R2, RZ, 0x3c, !PT ;  /* 0x000000021b1b7212 */ /* 0x000fc600078e3cff */
[----:B------:R-:W-:Y:S01]  /*7e60*/  IMAD R6, R0, 0x8, R3 ;  /* 0x0000000800067824 */ /* 0x000fe200078e0203 */
[----:B------:R-:W-:Y:S01]  /*7e70*/  SHF.L.U32 R5, R27, 0x1f, RZ ;  /* 0x0000001f1b057819 */ /* 0x000fe200000006ff */
[----:B-1----:R-:W-:Y:S06]  /*7e80*/  @!P0 BRA `(.L_x_134) ;  /* 0x0000000400b08947 */ /* 0x002fec0003800000 */
.L_x_152:
[----:B------:R-:W1:Y:S01]  /*7e90*/  SYNCS.PHASECHK.TRANS64.TRYWAIT P0, [R6+URZ], R5 ;  /* 0x00000005060075a7 */ /* 0x000e62000800017f */
[----:B------:R-:W-:-:S05]  /*7ea0*/  VIADD R0, R0, 0x1 ;  /* 0x0000000100007836 */ /* 0x000fca0000000000 */
[----:B------:R-:W-:-:S04]  /*7eb0*/  ISETP.NE.AND P1, PT, R0, 0x9, PT ;  /* 0x000000090000780c */ /* 0x000fc80003f25270 */
[----:B------:R-:W-:Y:S02]  /*7ec0*/  SEL R2, RZ, 0x1, P1 ;  /* 0x00000001ff027807 */ /* 0x000fe40000800000 */
[----:B------:R-:W-:Y:S02]  /*7ed0*/  SEL R0, R0, RZ, P1 ;  /* 0x000000ff00007207 */ /* 0x000fe40000800000 */
[----:B------:R-:W-:-:S03]  /*7ee0*/  LOP3.LUT R27, R27, R2, RZ, 0x3c, !PT ;  /* 0x000000021b1b7212 */ /* 0x000fc600078e3cff */
[----:B0-----:R-:W-:Y:S01]  /*7ef0*/  IMAD R7, R0, 0x8, R3 ;  /* 0x0000000800077824 */ /* 0x001fe200078e0203 */
[----:B------:R-:W-:Y:S01]  /*7f00*/  SHF.L.U32 R4, R27, 0x1f, RZ ;  /* 0x0000001f1b047819 */ /* 0x000fe200000006ff */
[----:B-1----:R-:W-:Y:S06]  /*7f10*/  @!P0 BRA `(.L_x_135) ;  /* 0x0000000400a08947 */ /* 0x002fec0003800000 */
.L_x_153:
        /* <DEDUP_REMOVED lines=9> */
.L_x_154:
        /* <DEDUP_REMOVED lines=9> */
.L_x_155:
        /* <DEDUP_REMOVED lines=9> */
.L_x_156:
        /* <DEDUP_REMOVED lines=9> */
.L_x_157:
[----:B------:R-:W1:Y:S01]  /*8160*/  SYNCS.PHASECHK.TRANS64.TRYWAIT P0, [R7+URZ], R4 ;  /* 0x00000004070075a7 */ /* 0x000e62000800017f */
[----:B------:R-:W-:-:S05]  /*8170*/  VIADD R0, R0, 0x1 ;  /* 0x0000000100007836 */ /* 0x000fca0000000000 */
[----:B------:R-:W-:-:S04]  /*8180*/  ISETP.NE.AND P1, PT, R0, 0x9, PT ;  /* 0x000000090000780c */ /* 0x000fc80003f25270 */
[----:B------:R-:W-:Y:S02]  /*8190*/  SEL R2, RZ, 0x1, P1 ;  /* 0x00000001ff027807 */ /* 0x000fe40000800000 */
[----:B------:R-:W-:Y:S02]  /*81a0*/  SEL R0, R0, RZ, P1 ;  /* 0x000000ff00007207 */ /* 0x000fe40000800000 */
[----:B------:R-:W-:Y:S01]  /*81b0*/  LOP3.LUT R2, R27, R2, RZ, 0x3c, !PT ;  /* 0x000000021b027212 */ /* 0x000fe200078e3cff */
[----:B-1----:R-:W-:Y:S06]  /*81c0*/  @!P0 BRA `(.L_x_140) ;  /* 0x0000000400588947 */ /* 0x002fec0003800000 */
.L_x_158:
[----:B------:R-:W-:Y:S01]  /*81d0*/  IMAD R3, R0, 0x8, R3 ;  /* 0x0000000800037824 */ /* 0x000fe200078e0203 */
[----:B------:R-:W-:-:S07]  /*81e0*/  SHF.L.U32 R0, R2, 0x1f, RZ ;  /* 0x0000001f02007819 */ /* 0x000fce00000006ff */
.L_x_141:
[----:B--2---:R2:W3:Y:S02]  /*81f0*/  SYNCS.PHASECHK.TRANS64.TRYWAIT P0, [R3+URZ], R0 ;  /* 0x00000000030075a7 */ /* 0x0044e4000800017f */
[----:B---3--:R-:W-:Y:S05]  /*8200*/  @!P0 NANOSLEEP.SYNCS 0x989680 ;  /* 0x009896800000895d */ /* 0x008fea0003900000 */
[----:B------:R-:W3:Y:S02]  /*8210*/  @!P0 SYNCS.PHASECHK.TRANS64 P0, [R3+URZ], R0 ;  /* 0x00000000030085a7 */ /* 0x000ee4000800007f */
[----:B---3--:R-:W-:Y:S05]  /*8220*/  @!P0 BRA `(.L_x_141) ;  /* 0xfffffffc00f08947 */ /* 0x008fea000383ffff */
.L_x_131:
[----:B------:R-:W-:Y:S05]  /*8230*/  BSYNC B0 ;  /* 0x0000000000007941 */ /* 0x000fea0003800000 */
.L_x_130:
[----:B------:R-:W-:Y:S05]  /*8240*/  EXIT ;  /* 0x000000000000794d */ /* 0x000fea0003800000 */
.L_x_17:
[----:B------:R-:W-:Y:S02]  /*8250*/  IMAD.MOV.U32 R12, RZ, RZ, RZ ;  /* 0x000000ffff0c7224 */ /* 0x000fe400078e00ff */
[----:B------:R-:W-:Y:S02]  /*8260*/  IMAD.MOV.U32 R11, RZ, RZ, 0x1f ;  /* 0x0000001fff0b7424 */ /* 0x000fe400078e00ff */
[----:B------:R-:W-:-:S07]  /*8270*/  IMAD.MOV.U32 R15, RZ, RZ, -0x1 ;  /* 0xffffffffff0f7424 */ /* 0x000fce00078e00ff */
[----:B012--5:R-:W-:Y:S05]  /*8280*/  WARPSYNC.COLLECTIVE R15, `(.L_x_142) ;  /* 0x000000000f087348 */ /* 0x027fea0003c00000 */
[----:B------:R3:W4:Y:S02]  /*8290*/  SHFL.IDX P6, R14, R13, R12, R11 ;  /* 0x0000000c0d0e7389 */ /* 0x00072400000c000b */
[----:B012345:R-:W-:Y:S01]  /*82a0*/  ENDCOLLECTIVE ;  /* 0x000000000000791b */ /* 0x03ffe20003800000 */
.L_x_142:
[----:B------:R-:W-:Y:S05]  /*82b0*/  BRA `(.L_x_143) ;  /* 0xffffff9000507947 */ /* 0x000fea000383ffff */
.L_x_21:
[----:B-1----:R1:W3:Y:S02]  /*82c0*/  SYNCS.PHASECHK.TRANS64.TRYWAIT P1, [R4+URZ], R3 ;  /* 0x00000003040075a7 */ /* 0x0022e4000802017f */
[----:B---3--:R-:W-:Y:S05]  /*82d0*/  @!P1 NANOSLEEP.SYNCS 0x989680 ;  /* 0x009896800000995d */ /* 0x008fea0003900000 */
[----:B------:R-:W3:Y:S02]  /*82e0*/  @!P1 SYNCS.PHASECHK.TRANS64 P1, [R4+URZ], R3 ;  /* 0x00000003040095a7 */ /* 0x000ee4000802007f */
[----:B---3--:R-:W-:Y:S05]  /*82f0*/  @!P1 BRA `(.L_x_21) ;  /* 0xfffffffc00f09947 */ /* 0x008fea000383ffff */
[----:B------:R-:W-:Y:S05]  /*8300*/  BRA `(.L_x_20) ;  /* 0xffffff90007c7947 */ /* 0x000fea000383ffff */
.L_x_26:
[----:B0-----:R0:W1:Y:S02]  /*8310*/  SYNCS.PHASECHK.TRANS64.TRYWAIT P1, [R6+URZ], R73 ;  /* 0x00000049060075a7 */ /* 0x001064000802017f */
[----:B-1----:R-:W-:Y:S05]  /*8320*/  @!P1 NANOSLEEP.SYNCS 0x989680 ;  /* 0x009896800000995d */ /* 0x002fea0003900000 */
[----:B------:R-:W1:Y:S02]  /*8330*/  @!P1 SYNCS.PHASECHK.TRANS64 P1, [R6+URZ], R73 ;  /* 0x00000049060095a7 */ /* 0x000e64000802007f */
[----:B-1----:R-:W-:Y:S05]  /*8340*/  @!P1 BRA `(.L_x_26) ;  /* 0xfffffffc00f09947 */ /* 0x002fea000383ffff */
[----:B------:R-:W-:Y:S05]  /*8350*/  BRA `(.L_x_25) ;  /* 0xffffff9c00447947 */ /* 0x000fea000383ffff */
.L_x_34:
[----:B0-----:R0:W1:Y:S02]  /*8360*/  SYNCS.PHASECHK.TRANS64.TRYWAIT P1, [R21+URZ], R76 ;  /* 0x0000004c150075a7 */ /* 0x001064000802017f */
[----:B-1----:R-:W-:Y:S05]  /*8370*/  @!P1 NANOSLEEP.SYNCS 0x989680 ;  /* 0x009896800000995d */ /* 0x002fea0003900000 */
[----:B------:R-:W1:Y:S02]  /*8380*/  @!P1 SYNCS.PHASECHK.TRANS64 P1, [R21+URZ], R76 ;  /* 0x0000004c150095a7 */ /* 0x000e64000802007f */
[----:B-1----:R-:W-:Y:S05]  /*8390*/  @!P1 BRA `(.L_x_34) ;  /* 0xfffffffc00f09947 */ /* 0x002fea000383ffff */
[----:B------:R-:W-:Y:S05]  /*83a0*/  BRA `(.L_x_33) ;  /* 0xffffffa400f07947 */ /* 0x000fea000383ffff */
.L_x_115:
[----:B------:R-:W-:Y:S01]  /*83b0*/  BSSY B0, `(.L_x_144) ;  /* 0x0000006000007945 */ /* 0x000fe20003800000 */
[----:B------:R-:W-:-:S07]  /*83c0*/  IMAD.MOV.U32 R15, RZ, RZ, -0x1 ;  /* 0xffffffffff0f7424 */ /* 0x000fce00078e00ff */
[----:B------:R-:W-:Y:S05]  /*83d0*/  WARPSYNC.COLLECTIVE R15, `(.L_x_145) ;  /* 0x000000000f0c7348 */ /* 0x000fea0003c00000 */
[----:B------:R-:W-:Y:S02]  /*83e0*/  ELECT P6, UR62, PT ;  /* 0x00000000003e782f */ /* 0x000fe400038c0000 */
[----:B------:R-:W-:Y:S01]  /*83f0*/  MOV R14, UR62 ;  /* 0x0000003e000e7c02 */ /* 0x000fe20008000f00 */
[----:B------:R-:W-:Y:S10]  /*8400*/  ENDCOLLECTIVE ;  /* 0x000000000000791b */ /* 0x000ff40003800000 */
.L_x_145:
[----:B------:R-:W-:Y:S05]  /*8410*/  BSYNC B0 ;  /* 0x0000000000007941 */ /* 0x000fea0003800000 */
.L_x_144:
[----:B------:R-:W-:Y:S05]  /*8420*/  BRA `(.L_x_146) ;  /* 0xffffffe800a47947 */ /* 0x000fea000383ffff */
.L_x_120:
[----:B0-----:R0:W2:Y:S02]  /*8430*/  SYNCS.PHASECHK.TRANS64.TRYWAIT P0, [R7+URZ+0x48], R4 ;  /* 0x00004804070075a7 */ /* 0x0010a4000800017f */
[----:B--2---:R-:W-:Y:S05]  /*8440*/  @!P0 NANOSLEEP.SYNCS 0x989680 ;  /* 0x009896800000895d */ /* 0x004fea0003900000 */
[----:B------:R-:W2:Y:S02]  /*8450*/  @!P0 SYNCS.PHASECHK.TRANS64 P0, [R7+URZ+0x48], R4 ;  /* 0x00004804070085a7 */ /* 0x000ea4000800007f */
[----:B--2---:R-:W-:Y:S05]  /*8460*/  @!P0 BRA `(.L_x_120) ;  /* 0xfffffffc00f08947 */ /* 0x004fea000383ffff */
[----:B------:R-:W-:Y:S05]  /*8470*/  BRA `(.L_x_147) ;  /* 0xffffffec007c7947 */ /* 0x000fea000383ffff */
.L_x_129:
[----:B------:R-:W-:Y:S01]  /*8480*/  BSSY B0, `(.L_x_148) ;  /* 0x0000006000007945 */ /* 0x000fe20003800000 */
[----:B------:R-:W-:-:S07]  /*8490*/  IMAD.MOV.U32 R15, RZ, RZ, -0x1 ;  /* 0xffffffffff0f7424 */ /* 0x000fce00078e00ff */
[----:B------:R-:W-:Y:S05]  /*84a0*/  WARPSYNC.COLLECTIVE R15, `(.L_x_149) ;  /* 0x000000000f0c7348 */ /* 0x000fea0003c00000 */
[----:B------:R-:W-:Y:S02]  /*84b0*/  ELECT P6, UR62, PT ;  /* 0x00000000003e782f */ /* 0x000fe400038c0000 */
[----:B------:R-:W-:Y:S01]  /*84c0*/  MOV R14, UR62 ;  /* 0x0000003e000e7c02 */ /* 0x000fe20008000f00 */
[----:B------:R-:W-:Y:S10]  /*84d0*/  ENDCOLLECTIVE ;  /* 0x000000000000791b */ /* 0x000ff40003800000 */
.L_x_149:
[----:B------:R-:W-:Y:S05]  /*84e0*/  BSYNC B0 ;  /* 0x0000000000007941 */ /* 0x000fea0003800000 */
.L_x_148:
[----:B------:R-:W-:Y:S05]  /*84f0*/  BRA `(.L_x_150) ;  /* 0xfffffff400ec7947 */ /* 0x000fea000383ffff */
.L_x_133:
[----:B0-----:R0:W1:Y:S02]  /*8500*/  SYNCS.PHASECHK.TRANS64.TRYWAIT P0, [R5+URZ], R2 ;  /* 0x00000002050075a7 */ /* 0x001064000800017f */
[----:B-1----:R-:W-:Y:S05]  /*8510*/  @!P0 NANOSLEEP.SYNCS 0x989680 ;  /* 0x009896800000895d */ /* 0x002fea0003900000 */
[----:B------:R-:W1:Y:S02]  /*8520*/  @!P0 SYNCS.PHASECHK.TRANS64 P0, [R5+URZ], R2 ;  /* 0x00000002050085a7 */ /* 0x000e64000800007f */
[----:B-1----:R-:W-:Y:S05]  /*8530*/  @!P0 BRA `(.L_x_133) ;  /* 0xfffffffc00f08947 */ /* 0x002fea000383ffff */
[----:B------:R-:W-:Y:S05]  /*8540*/  BRA `(.L_x_151) ;  /* 0xfffffff8002c7947 */ /* 0x000fea000383ffff */
.L_x_134:
[----:B0-----:R0:W1:Y:S02]  /*8550*/  SYNCS.PHASECHK.TRANS64.TRYWAIT P0, [R7+URZ], R4 ;  /* 0x00000004070075a7 */ /* 0x001064000800017f */
[----:B-1----:R-:W-:Y:S05]  /*8560*/  @!P0 NANOSLEEP.SYNCS 0x989680 ;  /* 0x009896800000895d */ /* 0x002fea0003900000 */
[----:B------:R-:W1:Y:S02]  /*8570*/  @!P0 SYNCS.PHASECHK.TRANS64 P0, [R7+URZ], R4 ;  /* 0x00000004070085a7 */ /* 0x000e64000800007f */
[----:B-1----:R-:W-:Y:S05]  /*8580*/  @!P0 BRA `(.L_x_134) ;  /* 0xfffffffc00f08947 */ /* 0x002fea000383ffff */
[----:B------:R-:W-:Y:S05]  /*8590*/  BRA `(.L_x_152) ;  /* 0xfffffff8003c7947 */ /* 0x000fea000383ffff */
.L_x_135:
[----:B0-----:R0:W1:Y:S02]  /*85a0*/  SYNCS.PHASECHK.TRANS64.TRYWAIT P0, [R6+URZ], R5 ;  /* 0x00000005060075a7 */ /* 0x001064000800017f */
[----:B-1----:R-:W-:Y:S05]  /*85b0*/  @!P0 NANOSLEEP.SYNCS 0x989680 ;  /* 0x009896800000895d */ /* 0x002fea0003900000 */
[----:B------:R-:W1:Y:S02]  /*85c0*/  @!P0 SYNCS.PHASECHK.TRANS64 P0, [R6+URZ], R5 ;  /* 0x00000005060085a7 */ /* 0x000e64000800007f */
[----:B-1----:R-:W-:Y:S05]  /*85d0*/  @!P0 BRA `(.L_x_135) ;  /* 0xfffffffc00f08947 */ /* 0x002fea000383ffff */
[----:B------:R-:W-:Y:S05]  /*85e0*/  BRA `(.L_x_153) ;  /* 0xfffffff8004c7947 */ /* 0x000fea000383ffff */
.L_x_136:
[----:B0-----:R0:W1:Y:S02]  /*85f0*/  SYNCS.PHASECHK.TRANS64.TRYWAIT P0, [R7+URZ], R4 ;  /* 0x00000004070075a7 */ /* 0x001064000800017f */
[----:B-1----:R-:W-:Y:S05]  /*8600*/  @!P0 NANOSLEEP.SYNCS 0x989680 ;  /* 0x009896800000895d */ /* 0x002fea0003900000 */
[----:B------:R-:W1:Y:S02]  /*8610*/  @!P0 SYNCS.PHASECHK.TRANS64 P0, [R7+URZ], R4 ;  /* 0x00000004070085a7 */ /* 0x000e64000800007f */
[----:B-1----:R-:W-:Y:S05]  /*8620*/  @!P0 BRA `(.L_x_136) ;  /* 0xfffffffc00f08947 */ /* 0x002fea000383ffff */
[----:B------:R-:W-:Y:S05]  /*8630*/  BRA `(.L_x_154) ;  /* 0xfffffff8005c7947 */ /* 0x000fea000383ffff */
.L_x_137:
[----:B0-----:R0:W1:Y:S02]  /*8640*/  SYNCS.PHASECHK.TRANS64.TRYWAIT P0, [R6+URZ], R5 ;  /* 0x00000005060075a7 */ /* 0x001064000800017f */
[----:B-1----:R-:W-:Y:S05]  /*8650*/  @!P0 NANOSLEEP.SYNCS 0x989680 ;  /* 0x009896800000895d */ /* 0x002fea0003900000 */
[----:B------:R-:W1:Y:S02]  /*8660*/  @!P0 SYNCS.PHASECHK.TRANS64 P0, [R6+URZ], R5 ;  /* 0x00000005060085a7 */ /* 0x000e64000800007f */
[----:B-1----:R-:W-:Y:S05]  /*8670*/  @!P0 BRA `(.L_x_137) ;  /* 0xfffffffc00f08947 */ /* 0x002fea000383ffff */
[----:B------:R-:W-:Y:S05]  /*8680*/  BRA `(.L_x_155) ;  /* 0xfffffff8006c7947 */ /* 0x000fea000383ffff */
.L_x_138:
[----:B0-----:R0:W1:Y:S02]  /*8690*/  SYNCS.PHASECHK.TRANS64.TRYWAIT P0, [R7+URZ], R4 ;  /* 0x00000004070075a7 */ /* 0x001064000800017f */
[----:B-1----:R-:W-:Y:S05]  /*86a0*/  @!P0 NANOSLEEP.SYNCS 0x989680 ;  /* 0x009896800000895d */ /* 0x002fea0003900000 */
[----:B------:R-:W1:Y:S02]  /*86b0*/  @!P0 SYNCS.PHASECHK.TRANS64 P0, [R7+URZ], R4 ;  /* 0x00000004070085a7 */ /* 0x000e64000800007f */
[----:B-1----:R-:W-:Y:S05]  /*86c0*/  @!P0 BRA `(.L_x_138) ;  /* 0xfffffffc00f08947 */ /* 0x002fea000383ffff */
[----:B------:R-:W-:Y:S05]  /*86d0*/  BRA `(.L_x_156) ;  /* 0xfffffff8007c7947 */ /* 0x000fea000383ffff */
.L_x_139:
[----:B0-----:R0:W1:Y:S02]  /*86e0*/  SYNCS.PHASECHK.TRANS64.TRYWAIT P0, [R6+URZ], R5 ;  /* 0x00000005060075a7 */ /* 0x001064000800017f */
[----:B-1----:R-:W-:Y:S05]  /*86f0*/  @!P0 NANOSLEEP.SYNCS 0x989680 ;  /* 0x009896800000895d */ /* 0x002fea0003900000 */
[----:B------:R-:W1:Y:S02]  /*8700*/  @!P0 SYNCS.PHASECHK.TRANS64 P0, [R6+URZ], R5 ;  /* 0x00000005060085a7 */ /* 0x000e64000800007f */
[----:B-1----:R-:W-:Y:S05]  /*8710*/  @!P0 BRA `(.L_x_139) ;  /* 0xfffffffc00f08947 */ /* 0x002fea000383ffff */
[----:B------:R-:W-:Y:S05]  /*8720*/  BRA `(.L_x_157) ;  /* 0xfffffff8008c7947 */ /* 0x000fea000383ffff */
.L_x_140:
[----:B-1----:R1:W2:Y:S02]  /*8730*/  SYNCS.PHASECHK.TRANS64.TRYWAIT P0, [R7+URZ], R4 ;  /* 0x00000004070075a7 */ /* 0x0022a4000800017f */
[----:B--2---:R-:W-:Y:S05]  /*8740*/  @!P0 NANOSLEEP.SYNCS 0x989680 ;  /* 0x009896800000895d */ /* 0x004fea0003900000 */
[----:B------:R-:W2:Y:S02]  /*8750*/  @!P0 SYNCS.PHASECHK.TRANS64 P0, [R7+URZ], R4 ;  /* 0x00000004070085a7 */ /* 0x000ea4000800007f */
[----:B--2---:R-:W-:Y:S05]  /*8760*/  @!P0 BRA `(.L_x_140) ;  /* 0xfffffffc00f08947 */ /* 0x004fea000383ffff */
[----:B------:R-:W-:Y:S05]  /*8770*/  BRA `(.L_x_158) ;  /* 0xfffffff800947947 */ /* 0x000fea000383ffff */
.L_x_159:
[----:B------:R-:W-:-:S00]  /*8780*/  BRA `(.L_x_159) ;  /* 0xfffffffc00fc7947 */ /* 0x000fc0000383ffff */
[----:B------:R-:W-:-:S00]  /*8790*/  NOP ;  /* 0x0000000000007918 */ /* 0x000fc00000000000 */
        /* <DEDUP_REMOVED lines=14> */
.L_x_160:


//--------------------- .nv.global.init           --------------------------
	.section	.nv.global.init,"aw",@progbits
.nv.global.init:
	.type		$str$24,@object
	.size		$str$24,($str$25 - $str$24)
$str$24:
        /*0000*/ 	.byte	0x28, 0x61, 0x64, 0x64, 0x72, 0x65, 0x73, 0x73, 0x20, 0x26, 0x20, 0x6d, 0x61, 0x73, 0x6b, 0x29
        /*0010*/ 	.byte	0x20, 0x3d, 0x3d, 0x20, 0x30, 0x00
	.type		$str$25,@object
	.size		$str$25,(__unnamed_2 - $str$25)
$str$25:
        /*0016*/ 	.byte	0x2f, 0x74, 0x6d, 0x70, 0x2f, 0x63, 0x75, 0x74, 0x6c, 0x61, 0x73, 0x73, 0x5f, 0x73, 0x77, 0x65
        /*0026*/ 	.byte	0x65, 0x70, 0x5f, 0x73, 0x72, 0x63, 0x2f, 0x69, 0x6e, 0x63, 0x6c, 0x75, 0x64, 0x65, 0x2f, 0x63
        /*0036*/ 	.byte	0x75, 0x74, 0x65, 0x2f, 0x70, 0x6f, 0x69, 0x6e, 0x74, 0x65, 0x72, 0x5f, 0x66, 0x6c, 0x61, 0x67
        /*0046*/ 	.byte	0x67, 0x65, 0x64, 0x2e, 0x68, 0x70, 0x70, 0x00
	.type		__unnamed_2,@object
	.size		__unnamed_2,(__unnamed_1 - __unnamed_2)
__unnamed_2:
        /*004e*/ 	.byte	0x61, 0x75, 0x74, 0x6f, 0x20, 0x63, 0x75, 0x74, 0x65, 0x3a, 0x3a, 0x61, 0x73, 0x5f, 0x70, 0x6f
        /* <DEDUP_REMOVED lines=28> */
        /*021e*/ 	.byte	0x5d, 0x00
	.type		__unnamed_1,@object
	.size		__unnamed_1,(.L_0 - __unnamed_1)
__unnamed_1:
        /* <DEDUP_REMOVED lines=29> */
        /*03f0*/ 	.byte	0x20, 0x26, 0x5d, 0x00
.L_0:


//--------------------- .nv.shared._ZN7cutlass13device_kernelINS_4gemm6kernel13GemmUniversalIN4cute5tupleIJiiiiEEENS1_10collective13CollectiveMmaINS1_39MainloopSm90TmaGmmaRmemAWarpSpecializedILi9ENS5_IJNS4_1CILi1EEESB_SB_EEENS1_35KernelTmaWarpSpecializedCooperativeEEENS5_IJNSA_ILi128EEENSA_ILi64EEESF_EEENS_12float_e4m3_tENS5_IJlSB_lEEESI_NS5_IJSB_llEEENS4_8TiledMMAINS4_8MMA_AtomIJNS4_4SM904GMMA30MMA_64x64x32_F32E4M3E4M3_RS_TNILNSO_7ScaleInE1ELSQ_1EEEEEENS4_6LayoutINS5_IJNSA_ILi2EEESB_SB_EEENS5_IJSB_NSA_ILi0EEESW_EEEEENS5_IJNS4_10UnderscoreESZ_SZ_EEEEENS4_13SM90_TMA_LOADENS4_14ComposedLayoutINS4_7SwizzleILi3ELi4ELi3EEENS4_18smem_ptr_flag_bitsILi8EEENST_INS5_IJNSA_ILi8EEESF_EEENS5_IJSF_SB_EEEEEEEvNS4_8identityES12_NS13_INS14_ILi2ELi4ELi3EEES17_NST_INS5_IJSG_S18_EEENS5_IJSB_SG_EEEEEEENS4_9Copy_AtomIJNS4_39AutoVectorizingCopyWithAssumedAlignmentILi128EEESI_EEES1D_EENS_8epilogue10collective6detail29Sm90TmaWarpSpecializedAdapterINS1P_15DefaultEpilogueISI_SJ_SJ_NS1O_6thread17LinearCombinationISI_Li1EffLNS1T_9ScaleType4KindE0ELNS_15FloatRoundStyleE2ESI_EENS1_15EpilogueDefaultEEEEEvvEEEEvNT_6ParamsE --------------------------
	.section	.nv.shared._ZN7cutlass13device_kernelINS_4gemm6kernel13GemmUniversalIN4cute5tupleIJiiiiEEENS1_10collective13CollectiveMmaINS1_39MainloopSm90TmaGmmaRmemAWarpSpecializedILi9ENS5_IJNS4_1CILi1EEESB_SB_EEENS1_35KernelTmaWarpSpecializedCooperativeEEENS5_IJNSA_ILi128EEENSA_ILi64EEESF_EEENS_12float_e4m3_tENS5_IJlSB_lEEESI_NS5_IJSB_llEEENS4_8TiledMMAINS4_8MMA_AtomIJNS4_4SM904GMMA30MMA_64x64x32_F32E4M3E4M3_RS_TNILNSO_7ScaleInE1ELSQ_1EEEEEENS4_6LayoutINS5_IJNSA_ILi2EEESB_SB_EEENS5_IJSB_NSA_ILi0EEESW_EEEEENS5_IJNS4_10UnderscoreESZ_SZ_EEEEENS4_13SM90_TMA_LOADENS4_14ComposedLayoutINS4_7SwizzleILi3ELi4ELi3EEENS4_18smem_ptr_flag_bitsILi8EEENST_INS5_IJNSA_ILi8EEESF_EEENS5_IJSF_SB_EEEEEEEvNS4_8identityES12_NS13_INS14_ILi2ELi4ELi3EEES17_NST_INS5_IJSG_S18_EEENS5_IJSB_SG_EEEEEEENS4_9Copy_AtomIJNS4_39AutoVectorizingCopyWithAssumedAlignmentILi128EEESI_EEES1D_EENS_8epilogue10collective6detail29Sm90TmaWarpSpecializedAdapterINS1P_15DefaultEpilogueISI_SJ_SJ_NS1O_6thread17LinearCombinationISI_Li1EffLNS1T_9ScaleType4KindE0ELNS_15FloatRoundStyleE2ESI_EENS1_15EpilogueDefaultEEEEEvvEEEEvNT_6ParamsE,"aw",@nobits
	.sectionflags	@""
	.align	16
	.zero		1024


//--------------------- .nv.shared.reserved.0     --------------------------
	.section	.nv.shared.reserved.0,"aw",@nobits
	.weak		__nv_reservedSMEM_offset_0_alias
	.size		__nv_reservedSMEM_offset_0_alias, 0, 0
	.other		__nv_reservedSMEM_offset_0_alias,@"STO_CUDA_RESERVED_SHARED STV_DEFAULT"
__nv_reservedSMEM_offset_0_alias:
	.zero		0


//--------------------- .nv.global                --------------------------
	.section	.nv.global,"aw",@nobits
.nv.global:
	.type		_ZN40_INTERNAL_767d04ec_4_k_cu_1a5be8da_245754cute1_E,@object
	.size		_ZN40_INTERNAL_767d04ec_4_k_cu_1a5be8da_245754cute1_E,(_ZN40_INTERNAL_767d04ec_4_k_cu_1a5be8da_245754cuda3std3__45__cpo6cbeginE - _ZN40_INTERNAL_767d04ec_4_k_cu_1a5be8da_245754cute1_E)
_ZN40_INTERNAL_767d04ec_4_k_cu_1a5be8da_245754cute1_E:
	.zero		1
	.type		_ZN40_INTERNAL_767d04ec_4_k_cu_1a5be8da_245754cuda3std3__45__cpo6cbeginE,@object
	.size		_ZN40_INTERNAL_767d04ec_4_k_cu_1a5be8da_245754cuda3std3__45__cpo6cbeginE,(_ZN40_INTERNAL_767d04ec_4_k_cu_1a5be8da_245754cuda3std3__48in_placeE - _ZN40_INTERNAL_767d04ec_4_k_cu_1a5be8da_245754cuda3std3__45__cpo6cbeginE)
_ZN40_INTERNAL_767d04ec_4_k_cu_1a5be8da_245754cuda3std3__45__cpo6cbeginE:
	.zero		1
	.type		_ZN40_INTERNAL_767d04ec_4_k_cu_1a5be8da_245754cuda3std3__48in_placeE,@object
	.size		_ZN40_INTERNAL_767d04ec_4_k_cu_1a5be8da_245754cuda3std3__48in_placeE,(_ZN40_INTERNAL_767d04ec_4_k_cu_1a5be8da_245754cuda3std6ranges3__45__cpo9iter_moveE - _ZN40_INTERNAL_767d04ec_4_k_cu_1a5be8da_245754cuda3std3__48in_placeE)
_ZN40_INTERNAL_767d04ec_4_k_cu_1a5be8da_245754cuda3std3__48in_placeE:
	.zero		1
	.type		_ZN40_INTERNAL_767d04ec_4_k_cu_1a5be8da_245754cuda3std6ranges3__45__cpo9iter_moveE,@object
	.size		_ZN40_INTERNAL_767d04ec_4_k_cu_1a5be8da_245754cuda3std6ranges3__45__cpo9iter_moveE,(_ZN40_INTERNAL_767d04ec_4_k_cu_1a5be8da_245754cuda3std3__45__cpo5beginE - _ZN40_INTERNAL_767d04ec_4_k_cu_1a5be8da_245754cuda3std6ranges3__45__cpo9iter_moveE)
_ZN40_INTERNAL_767d04ec_4_k_cu_1a5be8da_245754cuda3std6ranges3__45__cpo9iter_moveE:
	.zero		1
	.type		_ZN40_INTERNAL_767d04ec_4_k_cu_1a5be8da_245754cuda3std3__45__cpo5beginE,@object
	.size		_ZN40_INTERNAL_767d04ec_4_k_cu_1a5be8da_245754cuda3std3__45__cpo5beginE,(_ZN40_INTERNAL_767d04ec_4_k_cu_1a5be8da_245754cuda3std3__442_GLOBAL__N__767d04ec_4_k_cu_1a5be8da_245756ignoreE - _ZN40_INTERNAL_767d04ec_4_k_cu_1a5be8da_245754cuda3std3__45__cpo5beginE)
_ZN40_INTERNAL_767d04ec_4_k_cu_1a5be8da_245754cuda3std3__45__cpo5beginE:
	.zero		1
	.type		_ZN40_INTERNAL_767d04ec_4_k_cu_1a5be8da_245754cuda3std3__442_GLOBAL__N__767d04ec_4_k_cu_1a5be8da_245756ignoreE,@object
	.size		_ZN40_INTERNAL_767d04ec_4_k_cu_1a5be8da_245754cuda3std3__442_GLOBAL__N__767d04ec_4_k_cu_1a5be8da_245756ignoreE,(_ZN40_INTERNAL_767d04ec_4_k_cu_1a5be8da_245754cute7productE - _ZN40_INTERNAL_767d04ec_4_k_cu_1a5be8da_245754cuda3std3__442_GLOBAL__N__767d04ec_4_k_cu_1a5be8da_245756ignoreE)
_ZN40_INTERNAL_767d04ec_4_k_cu_1a5be8da_245754cuda3std3__442_GLOBAL__N__767d04ec_4_k_cu_1a5be8da_245756ignoreE:
	.zero		1
	.type		_ZN40_INTERNAL_767d04ec_4_k_cu_1a5be8da_245754cute7productE,@object
	.size		_ZN40_INTERNAL_767d04ec_4_k_cu_1a5be8da_245754cute7productE,(_ZN40_INTERNAL_767d04ec_4_k_cu_1a5be8da_245754cuda3std3__45__cpo3endE - _ZN40_INTERNAL_767d04ec_4_k_cu_1a5be8da_245754cute7productE)
_ZN40_INTERNAL_767d04ec_4_k_cu_1a5be8da_245754cute7productE:
	.zero		1
	.type		_ZN40_INTERNAL_767d04ec_4_k_cu_1a5be8da_245754cuda3std3__45__cpo3endE,@object
	.size		_ZN40_INTERNAL_767d04ec_4_k_cu_1a5be8da_245754cuda3std3__45__cpo3endE,(_ZN40_INTERNAL_767d04ec_4_k_cu_1a5be8da_245754cuda3std3__419piecewise_constructE - _ZN40_INTERNAL_767d04ec_4_k_cu_1a5be8da_245754cuda3std3__45__cpo3endE)
_ZN40_INTERNAL_767d04ec_4_k_cu_1a5be8da_245754cuda3std3__45__cpo3endE:
	.zero		1
	.type		_ZN40_INTERNAL_767d04ec_4_k_cu_1a5be8da_245754cuda3std3__419piecewise_constructE,@object
	.size		_ZN40_INTERNAL_767d04ec_4_k_cu_1a5be8da_245754cuda3std3__419piecewise_constructE,(_ZN40_INTERNAL_767d04ec_4_k_cu_1a5be8da_245754cuda3std3__45__cpo4cendE - _ZN40_INTERNAL_767d04ec_4_k_cu_1a5be8da_245754cuda3std3__419piecewise_constructE)
_ZN40_INTERNAL_767d04ec_4_k_cu_1a5be8da_245754cuda3std3__419piecewise_constructE:
	.zero		1
	.type		_ZN40_INTERNAL_767d04ec_4_k_cu_1a5be8da_245754cuda3std3__45__cpo4cendE,@object
	.size		_ZN40_INTERNAL_767d04ec_4_k_cu_1a5be8da_245754cuda3std3__45__cpo4cendE,(_ZN40_INTERNAL_767d04ec_4_k_cu_1a5be8da_245754cuda3std6ranges3__45__cpo4swapE - _ZN40_INTERNAL_767d04ec_4_k_cu_1a5be8da_245754cuda3std3__45__cpo4cendE)
_ZN40_INTERNAL_767d04ec_4_k_cu_1a5be8da_245754cuda3std3__45__cpo4cendE:
	.zero		1
	.type		_ZN40_INTERNAL_767d04ec_4_k_cu_1a5be8da_245754cuda3std6ranges3__45__cpo4swapE,@object
	.size		_ZN40_INTERNAL_767d04ec_4_k_cu_1a5be8da_245754cuda3std6ranges3__45__cpo4swapE,(.L_9 - _ZN40_INTERNAL_767d04ec_4_k_cu_1a5be8da_245754cuda3std6ranges3__45__cpo4swapE)
_ZN40_INTERNAL_767d04ec_4_k_cu_1a5be8da_245754cuda3std6ranges3__45__cpo4swapE:
	.zero		1
.L_9:


//--------------------- .nv.constant0._ZN7cutlass13device_kernelINS_4gemm6kernel13GemmUniversalIN4cute5tupleIJiiiiEEENS1_10collective13CollectiveMmaINS1_39MainloopSm90TmaGmmaRmemAWarpSpecializedILi9ENS5_IJNS4_1CILi1EEESB_SB_EEENS1_35KernelTmaWarpSpecializedCooperativeEEENS5_IJNSA_ILi128EEENSA_ILi64EEESF_EEENS_12float_e4m3_tENS5_IJlSB_lEEESI_NS5_IJSB_llEEENS4_8TiledMMAINS4_8MMA_AtomIJNS4_4SM904GMMA30MMA_64x64x32_F32E4M3E4M3_RS_TNILNSO_7ScaleInE1ELSQ_1EEEEEENS4_6LayoutINS5_IJNSA_ILi2EEESB_SB_EEENS5_IJSB_NSA_ILi0EEESW_EEEEENS5_IJNS4_10UnderscoreESZ_SZ_EEEEENS4_13SM90_TMA_LOADENS4_14ComposedLayoutINS4_7SwizzleILi3ELi4ELi3EEENS4_18smem_ptr_flag_bitsILi8EEENST_INS5_IJNSA_ILi8EEESF_EEENS5_IJSF_SB_EEEEEEEvNS4_8identityES12_NS13_INS14_ILi2ELi4ELi3EEES17_NST_INS5_IJSG_S18_EEENS5_IJSB_SG_EEEEEEENS4_9Copy_AtomIJNS4_39AutoVectorizingCopyWithAssumedAlignmentILi128EEESI_EEES1D_EENS_8epilogue10collective6detail29Sm90TmaWarpSpecializedAdapterINS1P_15DefaultEpilogueISI_SJ_SJ_NS1O_6thread17LinearCombinationISI_Li1EffLNS1T_9ScaleType4KindE0ELNS_15FloatRoundStyleE2ESI_EENS1_15EpilogueDefaultEEEEEvvEEEEvNT_6ParamsE --------------------------
	.section	.nv.constant0._ZN7cutlass13device_kernelINS_4gemm6kernel13GemmUniversalIN4cute5tupleIJiiiiEEENS1_10collective13CollectiveMmaINS1_39MainloopSm90TmaGmmaRmemAWarpSpecializedILi9ENS5_IJNS4_1CILi1EEESB_SB_EEENS1_35KernelTmaWarpSpecializedCooperativeEEENS5_IJNSA_ILi128EEENSA_ILi64EEESF_EEENS_12float_e4m3_tENS5_IJlSB_lEEESI_NS5_IJSB_llEEENS4_8TiledMMAINS4_8MMA_AtomIJNS4_4SM904GMMA30MMA_64x64x32_F32E4M3E4M3_RS_TNILNSO_7ScaleInE1ELSQ_1EEEEEENS4_6LayoutINS5_IJNSA_ILi2EEESB_SB_EEENS5_IJSB_NSA_ILi0EEESW_EEEEENS5_IJNS4_10UnderscoreESZ_SZ_EEEEENS4_13SM90_TMA_LOADENS4_14ComposedLayoutINS4_7SwizzleILi3ELi4ELi3EEENS4_18smem_ptr_flag_bitsILi8EEENST_INS5_IJNSA_ILi8EEESF_EEENS5_IJSF_SB_EEEEEEEvNS4_8identityES12_NS13_INS14_ILi2ELi4ELi3EEES17_NST_INS5_IJSG_S18_EEENS5_IJSB_SG_EEEEEEENS4_9Copy_AtomIJNS4_39AutoVectorizingCopyWithAssumedAlignmentILi128EEESI_EEES1D_EENS_8epilogue10collective6detail29Sm90TmaWarpSpecializedAdapterINS1P_15DefaultEpilogueISI_SJ_SJ_NS1O_6thread17LinearCombinationISI_Li1EffLNS1T_9ScaleType4KindE0ELNS_15FloatRoundStyleE2ESI_EENS1_15EpilogueDefaultEEEEEvvEEEEvNT_6ParamsE,"a",@progbits
	.sectionflags	@""
	.align	4
.nv.constant0._ZN7cutlass13device_kernelINS_4gemm6kernel13GemmUniversalIN4cute5tupleIJiiiiEEENS1_10collective13CollectiveMmaINS1_39MainloopSm90TmaGmmaRmemAWarpSpecializedILi9ENS5_IJNS4_1CILi1EEESB_SB_EEENS1_35KernelTmaWarpSpecializedCooperativeEEENS5_IJNSA_ILi128EEENSA_ILi64EEESF_EEENS_12float_e4m3_tENS5_IJlSB_lEEESI_NS5_IJSB_llEEENS4_8TiledMMAINS4_8MMA_AtomIJNS4_4SM904GMMA30MMA_64x64x32_F32E4M3E4M3_RS_TNILNSO_7ScaleInE1ELSQ_1EEEEEENS4_6LayoutINS5_IJNSA_ILi2EEESB_SB_EEENS5_IJSB_NSA_ILi0EEESW_EEEEENS5_IJNS4_10UnderscoreESZ_SZ_EEEEENS4_13SM90_TMA_LOADENS4_14ComposedLayoutINS4_7SwizzleILi3ELi4ELi3EEENS4_18smem_ptr_flag_bitsILi8EEENST_INS5_IJNSA_ILi8EEESF_EEENS5_IJSF_SB_EEEEEEEvNS4_8identityES12_NS13_INS14_ILi2ELi4ELi3EEES17_NST_INS5_IJSG_S18_EEENS5_IJSB_SG_EEEEEEENS4_9Copy_AtomIJNS4_39AutoVectorizingCopyWithAssumedAlignmentILi128EEESI_EEES1D_EENS_8epilogue10collective6detail29Sm90TmaWarpSpecializedAdapterINS1P_15DefaultEpilogueISI_SJ_SJ_NS1O_6thread17LinearCombinationISI_Li1EffLNS1T_9ScaleType4KindE0ELNS_15FloatRoundStyleE2ESI_EENS1_15EpilogueDefaultEEEEEvvEEEEvNT_6ParamsE:
	.zero		1664


//--------------------- SYMBOLS --------------------------

	.type		.nv.reservedSmem.offset0,@object
	.size		.nv.reservedSmem.offset0,0x4
	.type		__assertfail,@function
